//
// Generated by NVIDIA NVVM Compiler
//
// Compiler Build ID: CL-36424714
// Cuda compilation tools, release 13.0, V13.0.88
// Based on NVVM 20.0.0
//

.version 9.0
.target sm_100
.address_size 64

	// .globl	_Z3addiiPi
.extern .func  (.param .b32 func_retval0) vprintf
(
	.param .b64 vprintf_param_0,
	.param .b64 vprintf_param_1
)
;
.global .align 1 .b8 $str[4] = {115, 115, 10};
.global .align 1 .b8 $str$1[4] = {37, 102, 10};

.visible .entry _Z3addiiPi(
	.param .u32 _Z3addiiPi_param_0,
	.param .u32 _Z3addiiPi_param_1,
	.param .u64 .ptr .align 1 _Z3addiiPi_param_2
)
{
	.reg .b32 	%r<6>;
	.reg .b64 	%rd<5>;

	ld.param.u32 	%r1, [_Z3addiiPi_param_0];
	ld.param.u32 	%r2, [_Z3addiiPi_param_1];
	ld.param.u64 	%rd1, [_Z3addiiPi_param_2];
	cvta.to.global.u64 	%rd2, %rd1;
	add.s32 	%r3, %r2, %r1;
	st.global.u32 	[%rd2], %r3;
	mov.u64 	%rd3, $str;
	cvta.global.u64 	%rd4, %rd3;
	{ // callseq 0, 0
	.param .b64 param0;
	st.param.b64 	[param0], %rd4;
	.param .b64 param1;
	st.param.b64 	[param1], 0;
	.param .b32 retval0;
	call.uni (retval0), 
	vprintf, 
	(
	param0, 
	param1
	);
	ld.param.b32 	%r4, [retval0];
	} // callseq 0
	ret;

}
	// .globl	_Z5helloPdS_S_S_S_S_S_S_S_id
.visible .entry _Z5helloPdS_S_S_S_S_S_S_S_id(
	.param .u64 .ptr .align 1 _Z5helloPdS_S_S_S_S_S_S_S_id_param_0,
	.param .u64 .ptr .align 1 _Z5helloPdS_S_S_S_S_S_S_S_id_param_1,
	.param .u64 .ptr .align 1 _Z5helloPdS_S_S_S_S_S_S_S_id_param_2,
	.param .u64 .ptr .align 1 _Z5helloPdS_S_S_S_S_S_S_S_id_param_3,
	.param .u64 .ptr .align 1 _Z5helloPdS_S_S_S_S_S_S_S_id_param_4,
	.param .u64 .ptr .align 1 _Z5helloPdS_S_S_S_S_S_S_S_id_param_5,
	.param .u64 .ptr .align 1 _Z5helloPdS_S_S_S_S_S_S_S_id_param_6,
	.param .u64 .ptr .align 1 _Z5helloPdS_S_S_S_S_S_S_S_id_param_7,
	.param .u64 .ptr .align 1 _Z5helloPdS_S_S_S_S_S_S_S_id_param_8,
	.param .u32 _Z5helloPdS_S_S_S_S_S_S_S_id_param_9,
	.param .f64 _Z5helloPdS_S_S_S_S_S_S_S_id_param_10
)
{
	.local .align 8 .b8 	__local_depot1[8];
	.reg .b64 	%SP;
	.reg .b64 	%SPL;
	.reg .pred 	%p<8>;
	.reg .b32 	%r<16>;
	.reg .b64 	%rd<47>;
	.reg .b64 	%fd<112>;

	mov.u64 	%SPL, __local_depot1;
	cvta.local.u64 	%SP, %SPL;
	ld.param.u64 	%rd19, [_Z5helloPdS_S_S_S_S_S_S_S_id_param_0];
	ld.param.u64 	%rd20, [_Z5helloPdS_S_S_S_S_S_S_S_id_param_1];
	ld.param.u64 	%rd21, [_Z5helloPdS_S_S_S_S_S_S_S_id_param_2];
	ld.param.u64 	%rd22, [_Z5helloPdS_S_S_S_S_S_S_S_id_param_3];
	ld.param.u64 	%rd23, [_Z5helloPdS_S_S_S_S_S_S_S_id_param_4];
	ld.param.u64 	%rd24, [_Z5helloPdS_S_S_S_S_S_S_S_id_param_5];
	ld.param.u64 	%rd25, [_Z5helloPdS_S_S_S_S_S_S_S_id_param_6];
	ld.param.u64 	%rd26, [_Z5helloPdS_S_S_S_S_S_S_S_id_param_7];
	ld.param.u64 	%rd27, [_Z5helloPdS_S_S_S_S_S_S_S_id_param_8];
	ld.param.u32 	%r6, [_Z5helloPdS_S_S_S_S_S_S_S_id_param_9];
	ld.param.f64 	%fd2, [_Z5helloPdS_S_S_S_S_S_S_S_id_param_10];
	cvta.to.global.u64 	%rd28, %rd20;
	cvta.to.global.u64 	%rd1, %rd21;
	cvta.to.global.u64 	%rd2, %rd24;
	cvta.to.global.u64 	%rd3, %rd23;
	cvta.to.global.u64 	%rd4, %rd22;
	cvta.to.global.u64 	%rd5, %rd19;
	cvta.to.global.u64 	%rd29, %rd27;
	cvta.to.global.u64 	%rd30, %rd26;
	cvta.to.global.u64 	%rd31, %rd25;
	add.u64 	%rd6, %SPL, 0;
	mov.u32 	%r1, %tid.x;
	cvt.u64.u32 	%rd33, %r1;
	mul.wide.u32 	%rd34, %r1, 8;
	add.s64 	%rd7, %rd31, %rd34;
	add.s64 	%rd8, %rd30, %rd34;
	mul.f64 	%fd3, %fd2, %fd2;
	mul.f64 	%fd1, %fd3, 0d3FE0000000000000;
	add.s64 	%rd9, %rd29, %rd34;
	add.s64 	%rd10, %rd5, %rd34;
	add.s32 	%r2, %r6, -1;
	add.s64 	%rd11, %rd4, %rd34;
	mul.lo.s32 	%r7, %r6, %r1;
	add.s32 	%r8, %r7, %r1;
	mul.wide.s32 	%rd35, %r8, 8;
	add.s64 	%rd12, %rd3, %rd35;
	add.s32 	%r9, %r1, -1;
	cvt.s64.s32 	%rd36, %r7;
	add.s64 	%rd37, %rd36, %rd33;
	shl.b64 	%rd38, %rd37, 3;
	add.s64 	%rd13, %rd3, %rd38;
	mul.wide.u32 	%rd39, %r9, 8;
	add.s64 	%rd14, %rd5, %rd39;
	add.s64 	%rd15, %rd2, %rd35;
	add.s64 	%rd16, %rd1, %rd34;
	mad.lo.s32 	%r10, %r1, 100, %r9;
	mul.wide.u32 	%rd40, %r10, 8;
	add.s64 	%rd17, %rd3, %rd40;
	add.s64 	%rd18, %rd28, %rd34;
	mov.b32 	%r15, 0;
$L__BB1_1:
	ld.param.f64 	%fd108, [_Z5helloPdS_S_S_S_S_S_S_S_id_param_10];
	setp.ne.s32 	%p1, %r1, 0;
	ld.global.f64 	%fd4, [%rd7];
	ld.global.f64 	%fd5, [%rd8];
	fma.rn.f64 	%fd6, %fd108, %fd5, %fd4;
	ld.global.f64 	%fd7, [%rd9];
	fma.rn.f64 	%fd8, %fd1, %fd7, %fd6;
	st.global.f64 	[%rd10], %fd8;
	bar.sync 	0;
	@%p1 bra 	$L__BB1_3;
	ld.global.f64 	%fd35, [%rd4];
	ld.global.f64 	%fd36, [%rd3];
	ld.global.f64 	%fd37, [%rd5];
	mul.f64 	%fd38, %fd36, %fd37;
	sub.f64 	%fd39, %fd35, %fd38;
	ld.global.f64 	%fd40, [%rd3+8];
	ld.global.f64 	%fd41, [%rd5+8];
	mul.f64 	%fd42, %fd40, %fd41;
	sub.f64 	%fd43, %fd39, %fd42;
	ld.global.f64 	%fd44, [%rd2];
	div.rn.f64 	%fd45, %fd43, %fd44;
	st.global.f64 	[%rd1], %fd45;
	bra.uni 	$L__BB1_6;
$L__BB1_3:
	setp.ne.s32 	%p2, %r1, %r2;
	@%p2 bra 	$L__BB1_5;
	ld.global.f64 	%fd24, [%rd11];
	ld.global.f64 	%fd25, [%rd12];
	ld.global.f64 	%fd26, [%rd10];
	mul.f64 	%fd27, %fd25, %fd26;
	sub.f64 	%fd28, %fd24, %fd27;
	ld.global.f64 	%fd29, [%rd17];
	ld.global.f64 	%fd30, [%rd14];
	mul.f64 	%fd31, %fd29, %fd30;
	sub.f64 	%fd32, %fd28, %fd31;
	ld.global.f64 	%fd33, [%rd15];
	div.rn.f64 	%fd34, %fd32, %fd33;
	st.global.f64 	[%rd16], %fd34;
	bra.uni 	$L__BB1_6;
$L__BB1_5:
	ld.global.f64 	%fd9, [%rd11];
	ld.global.f64 	%fd10, [%rd12];
	ld.global.f64 	%fd11, [%rd10];
	mul.f64 	%fd12, %fd10, %fd11;
	sub.f64 	%fd13, %fd9, %fd12;
	ld.global.f64 	%fd14, [%rd13+-8];
	ld.global.f64 	%fd15, [%rd14];
	mul.f64 	%fd16, %fd14, %fd15;
	sub.f64 	%fd17, %fd13, %fd16;
	ld.global.f64 	%fd18, [%rd13+8];
	ld.global.f64 	%fd19, [%rd10+8];
	mul.f64 	%fd20, %fd18, %fd19;
	sub.f64 	%fd21, %fd17, %fd20;
	ld.global.f64 	%fd22, [%rd15];
	div.rn.f64 	%fd23, %fd21, %fd22;
	st.global.f64 	[%rd16], %fd23;
$L__BB1_6:
	ld.param.f64 	%fd109, [_Z5helloPdS_S_S_S_S_S_S_S_id_param_10];
	setp.ne.s32 	%p3, %r1, 48;
	bar.sync 	0;
	ld.global.f64 	%fd46, [%rd8];
	ld.global.f64 	%fd47, [%rd16];
	ld.global.f64 	%fd48, [%rd9];
	add.f64 	%fd49, %fd47, %fd48;
	mul.f64 	%fd50, %fd109, %fd49;
	fma.rn.f64 	%fd51, %fd50, 0d3FE0000000000000, %fd46;
	st.global.f64 	[%rd18], %fd51;
	bar.sync 	0;
	ld.global.f64 	%fd52, [%rd18];
	st.global.f64 	[%rd8], %fd52;
	bar.sync 	0;
	ld.global.f64 	%fd53, [%rd10];
	st.global.f64 	[%rd7], %fd53;
	bar.sync 	0;
	ld.global.f64 	%fd54, [%rd16];
	st.global.f64 	[%rd9], %fd54;
	bar.sync 	0;
	@%p3 bra 	$L__BB1_8;
	ld.global.f64 	%fd55, [%rd5+384];
	st.local.f64 	[%rd6], %fd55;
	mov.u64 	%rd41, $str$1;
	cvta.global.u64 	%rd42, %rd41;
	add.u64 	%rd43, %SP, 0;
	{ // callseq 1, 0
	.param .b64 param0;
	st.param.b64 	[param0], %rd42;
	.param .b64 param1;
	st.param.b64 	[param1], %rd43;
	.param .b32 retval0;
	call.uni (retval0), 
	vprintf, 
	(
	param0, 
	param1
	);
	ld.param.b32 	%r11, [retval0];
	} // callseq 1
$L__BB1_8:
	ld.param.f64 	%fd110, [_Z5helloPdS_S_S_S_S_S_S_S_id_param_10];
	setp.eq.s32 	%p4, %r1, 0;
	ld.global.f64 	%fd56, [%rd7];
	ld.global.f64 	%fd57, [%rd8];
	fma.rn.f64 	%fd58, %fd110, %fd57, %fd56;
	ld.global.f64 	%fd59, [%rd9];
	fma.rn.f64 	%fd60, %fd1, %fd59, %fd58;
	st.global.f64 	[%rd10], %fd60;
	bar.sync 	0;
	@%p4 bra 	$L__BB1_12;
	setp.eq.s32 	%p5, %r1, %r2;
	@%p5 bra 	$L__BB1_11;
	ld.global.f64 	%fd61, [%rd11];
	ld.global.f64 	%fd62, [%rd12];
	ld.global.f64 	%fd63, [%rd10];
	mul.f64 	%fd64, %fd62, %fd63;
	sub.f64 	%fd65, %fd61, %fd64;
	ld.global.f64 	%fd66, [%rd13+-8];
	ld.global.f64 	%fd67, [%rd14];
	mul.f64 	%fd68, %fd66, %fd67;
	sub.f64 	%fd69, %fd65, %fd68;
	ld.global.f64 	%fd70, [%rd13+8];
	ld.global.f64 	%fd71, [%rd10+8];
	mul.f64 	%fd72, %fd70, %fd71;
	sub.f64 	%fd73, %fd69, %fd72;
	ld.global.f64 	%fd74, [%rd15];
	div.rn.f64 	%fd75, %fd73, %fd74;
	st.global.f64 	[%rd16], %fd75;
	bra.uni 	$L__BB1_13;
$L__BB1_11:
	ld.global.f64 	%fd76, [%rd11];
	ld.global.f64 	%fd77, [%rd12];
	ld.global.f64 	%fd78, [%rd10];
	mul.f64 	%fd79, %fd77, %fd78;
	sub.f64 	%fd80, %fd76, %fd79;
	ld.global.f64 	%fd81, [%rd17];
	ld.global.f64 	%fd82, [%rd14];
	mul.f64 	%fd83, %fd81, %fd82;
	sub.f64 	%fd84, %fd80, %fd83;
	ld.global.f64 	%fd85, [%rd15];
	div.rn.f64 	%fd86, %fd84, %fd85;
	st.global.f64 	[%rd16], %fd86;
	bra.uni 	$L__BB1_13;
$L__BB1_12:
	ld.global.f64 	%fd87, [%rd4];
	ld.global.f64 	%fd88, [%rd3];
	ld.global.f64 	%fd89, [%rd5];
	mul.f64 	%fd90, %fd88, %fd89;
	sub.f64 	%fd91, %fd87, %fd90;
	ld.global.f64 	%fd92, [%rd3+8];
	ld.global.f64 	%fd93, [%rd5+8];
	mul.f64 	%fd94, %fd92, %fd93;
	sub.f64 	%fd95, %fd91, %fd94;
	ld.global.f64 	%fd96, [%rd2];
	div.rn.f64 	%fd97, %fd95, %fd96;
	st.global.f64 	[%rd1], %fd97;
$L__BB1_13:
	ld.param.f64 	%fd111, [_Z5helloPdS_S_S_S_S_S_S_S_id_param_10];
	bar.sync 	0;
	ld.global.f64 	%fd98, [%rd8];
	ld.global.f64 	%fd99, [%rd16];
	ld.global.f64 	%fd100, [%rd9];
	add.f64 	%fd101, %fd99, %fd100;
	mul.f64 	%fd102, %fd111, %fd101;
	fma.rn.f64 	%fd103, %fd102, 0d3FE0000000000000, %fd98;
	st.global.f64 	[%rd18], %fd103;
	bar.sync 	0;
	ld.global.f64 	%fd104, [%rd18];
	st.global.f64 	[%rd8], %fd104;
	bar.sync 	0;
	ld.global.f64 	%fd105, [%rd10];
	st.global.f64 	[%rd7], %fd105;
	bar.sync 	0;
	ld.global.f64 	%fd106, [%rd16];
	st.global.f64 	[%rd9], %fd106;
	bar.sync 	0;
	@%p3 bra 	$L__BB1_15;
	ld.global.f64 	%fd107, [%rd5+384];
	st.local.f64 	[%rd6], %fd107;
	mov.u64 	%rd44, $str$1;
	cvta.global.u64 	%rd45, %rd44;
	add.u64 	%rd46, %SP, 0;
	{ // callseq 2, 0
	.param .b64 param0;
	st.param.b64 	[param0], %rd45;
	.param .b64 param1;
	st.param.b64 	[param1], %rd46;
	.param .b32 retval0;
	call.uni (retval0), 
	vprintf, 
	(
	param0, 
	param1
	);
	ld.param.b32 	%r13, [retval0];
	} // callseq 2
$L__BB1_15:
	add.s32 	%r15, %r15, 2;
	setp.ne.s32 	%p7, %r15, 1000;
	@%p7 bra 	$L__BB1_1;
	ret;

}


// ===== COMPILED SASS (sm_100) =====

	.target	sm_100

	.elftype	@"ET_EXEC"


//--------------------- .note.nv.tkinfo           --------------------------
	.section	.note.nv.tkinfo,"",@"SHT_NOTE"
	.sectionflags	@"SHF_NOTE_NV_TKINFO"
	.tkinfo
        /*0018*/ 	.word	0x00000002
        /*0030*/ 	.string	""
        /*0030*/ 	.string	"ptxas"
        /*0030*/ 	.string	"Cuda compilation tools, release 13.0, V13.0.88"
        /*0030*/ 	.string	"Build cuda_13.0.r13.0/compiler.36424714_0"
        /*0030*/ 	.string	"-arch sm_100 -m 64 "



//--------------------- .note.nv.cuinfo           --------------------------
	.section	.note.nv.cuinfo,"",@"SHT_NOTE"
	.sectionflags	@"SHF_NOTE_NV_CUINFO"
        /*0018*/ 	.short	0x0002
        /*001a*/ 	.short	0x0064
        /*001c*/ 	.short	0x0082
	.zero		2


//--------------------- .nv.info                  --------------------------
	.section	.nv.info,"",@"SHT_CUDA_INFO"
	.align	4


	//----- nvinfo : EIATTR_REGCOUNT
	.align		4
        /*0000*/ 	.byte	0x04, 0x2f
        /*0002*/ 	.short	(.L_3 - .L_2)
	.align		4
.L_2:
        /*0004*/ 	.word	index@(_Z3addiiPi)
        /*0008*/ 	.word	0x00000018


	//----- nvinfo : EIATTR_FRAME_SIZE
	.align		4
.L_3:
        /*000c*/ 	.byte	0x04, 0x11
        /*000e*/ 	.short	(.L_5 - .L_4)
	.align		4
.L_4:
        /*0010*/ 	.word	index@(_Z3addiiPi)
        /*0014*/ 	.word	0x00000000


	//----- nvinfo : EIATTR_REGCOUNT
	.align		4
.L_5:
        /*0018*/ 	.byte	0x04, 0x2f
        /*001a*/ 	.short	(.L_7 - .L_6)
	.align		4
.L_6:
        /*001c*/ 	.word	index@(_Z5helloPdS_S_S_S_S_S_S_S_id)
        /*0020*/ 	.word	0x00000038


	//----- nvinfo : EIATTR_FRAME_SIZE
	.align		4
.L_7:
        /*0024*/ 	.byte	0x04, 0x11
        /*0026*/ 	.short	(.L_9 - .L_8)
	.align		4
.L_8:
        /*0028*/ 	.word	index@($__internal_0_$__cuda_sm20_div_rn_f64_full)
        /*002c*/ 	.word	0x00000008


	//----- nvinfo : EIATTR_FRAME_SIZE
	.align		4
.L_9:
        /*0030*/ 	.byte	0x04, 0x11
        /*0032*/ 	.short	(.L_11 - .L_10)
	.align		4
.L_10:
        /*0034*/ 	.word	index@(_Z5helloPdS_S_S_S_S_S_S_S_id)
        /*0038*/ 	.word	0x00000008


	//----- nvinfo : EIATTR_MIN_STACK_SIZE
	.align		4
.L_11:
        /*003c*/ 	.byte	0x04, 0x12
        /*003e*/ 	.short	(.L_13 - .L_12)
	.align		4
.L_12:
        /*0040*/ 	.word	index@(_Z5helloPdS_S_S_S_S_S_S_S_id)
        /*0044*/ 	.word	0x00000008


	//----- nvinfo : EIATTR_MIN_STACK_SIZE
	.align		4
.L_13:
        /*0048*/ 	.byte	0x04, 0x12
        /*004a*/ 	.short	(.L_15 - .L_14)
	.align		4
.L_14:
        /*004c*/ 	.word	index@(_Z3addiiPi)
        /*0050*/ 	.word	0x00000000
.L_15:


//--------------------- .nv.compat                --------------------------
	.section	.nv.compat,"",@"SHT_CUDA_COMPAT_INFO"
	.align	4
        /*0000*/ 	.byte	0x02, 0x09, 0x00, 0x00, 0x02, 0x02, 0x01, 0x00, 0x02, 0x05, 0x05, 0x00, 0x03, 0x07, 0x01, 0x01
        /*0010*/ 	.byte	0x02, 0x03, 0x00, 0x00, 0x02, 0x06, 0x01, 0x00, 0x04, 0x0b, 0x08, 0x00, 0x01, 0x00, 0x00, 0x00
        /*0020*/ 	.byte	0x00, 0x00, 0x00, 0x00


//--------------------- .nv.info._Z5helloPdS_S_S_S_S_S_S_S_id --------------------------
	.section	.nv.info._Z5helloPdS_S_S_S_S_S_S_S_id,"",@"SHT_CUDA_INFO"
	.sectionflags	@""
	.align	4


	//----- nvinfo : EIATTR_CUDA_API_VERSION
	.align		4
        /*0000*/ 	.byte	0x04, 0x37
        /*0002*/ 	.short	(.L_17 - .L_16)
.L_16:
        /*0004*/ 	.word	0x00000082


	//----- nvinfo : EIATTR_KPARAM_INFO
	.align		4
.L_17:
        /*0008*/ 	.byte	0x04, 0x17
        /*000a*/ 	.short	(.L_19 - .L_18)
.L_18:
        /*000c*/ 	.word	0x00000000
        /*0010*/ 	.short	0x000a
        /*0012*/ 	.short	0x0050
        /*0014*/ 	.byte	0x00, 0xf0, 0x21, 0x00


	//----- nvinfo : EIATTR_KPARAM_INFO
	.align		4
.L_19:
        /*0018*/ 	.byte	0x04, 0x17
        /*001a*/ 	.short	(.L_21 - .L_20)
.L_20:
        /*001c*/ 	.word	0x00000000
        /*0020*/ 	.short	0x0009
        /*0022*/ 	.short	0x0048
        /*0024*/ 	.byte	0x00, 0xf0, 0x11, 0x00


	//----- nvinfo : EIATTR_KPARAM_INFO
	.align		4
.L_21:
        /*0028*/ 	.byte	0x04, 0x17
        /*002a*/ 	.short	(.L_23 - .L_22)
.L_22:
        /*002c*/ 	.word	0x00000000
        /*0030*/ 	.short	0x0008
        /*0032*/ 	.short	0x0040
        /*0034*/ 	.byte	0x00, 0xf5, 0x21, 0x00


	//----- nvinfo : EIATTR_KPARAM_INFO
	.align		4
.L_23:
        /*0038*/ 	.byte	0x04, 0x17
        /*003a*/ 	.short	(.L_25 - .L_24)
.L_24:
        /*003c*/ 	.word	0x00000000
        /*0040*/ 	.short	0x0007
        /*0042*/ 	.short	0x0038
        /*0044*/ 	.byte	0x00, 0xf5, 0x21, 0x00


	//----- nvinfo : EIATTR_KPARAM_INFO
	.align		4
.L_25:
        /*0048*/ 	.byte	0x04, 0x17
        /*004a*/ 	.short	(.L_27 - .L_26)
.L_26:
        /*004c*/ 	.word	0x00000000
        /*0050*/ 	.short	0x0006
        /*0052*/ 	.short	0x0030
        /*0054*/ 	.byte	0x00, 0xf5, 0x21, 0x00


	//----- nvinfo : EIATTR_KPARAM_INFO
	.align		4
.L_27:
        /*0058*/ 	.byte	0x04, 0x17
        /*005a*/ 	.short	(.L_29 - .L_28)
.L_28:
        /*005c*/ 	.word	0x00000000
        /*0060*/ 	.short	0x0005
        /*0062*/ 	.short	0x0028
        /*0064*/ 	.byte	0x00, 0xf5, 0x21, 0x00


	//----- nvinfo : EIATTR_KPARAM_INFO
	.align		4
.L_29:
        /*0068*/ 	.byte	0x04, 0x17
        /*006a*/ 	.short	(.L_31 - .L_30)
.L_30:
        /*006c*/ 	.word	0x00000000
        /*0070*/ 	.short	0x0004
        /*0072*/ 	.short	0x0020
        /*0074*/ 	.byte	0x00, 0xf5, 0x21, 0x00


	//----- nvinfo : EIATTR_KPARAM_INFO
	.align		4
.L_31:
        /*0078*/ 	.byte	0x04, 0x17
        /*007a*/ 	.short	(.L_33 - .L_32)
.L_32:
        /*007c*/ 	.word	0x00000000
        /*0080*/ 	.short	0x0003
        /*0082*/ 	.short	0x0018
        /*0084*/ 	.byte	0x00, 0xf5, 0x21, 0x00


	//----- nvinfo : EIATTR_KPARAM_INFO
	.align		4
.L_33:
        /*0088*/ 	.byte	0x04, 0x17
        /*008a*/ 	.short	(.L_35 - .L_34)
.L_34:
        /*008c*/ 	.word	0x00000000
        /*0090*/ 	.short	0x0002
        /*0092*/ 	.short	0x0010
        /*0094*/ 	.byte	0x00, 0xf5, 0x21, 0x00


	//----- nvinfo : EIATTR_KPARAM_INFO
	.align		4
.L_35:
        /*0098*/ 	.byte	0x04, 0x17
        /*009a*/ 	.short	(.L_37 - .L_36)
.L_36:
        /*009c*/ 	.word	0x00000000
        /*00a0*/ 	.short	0x0001
        /*00a2*/ 	.short	0x0008
        /*00a4*/ 	.byte	0x00, 0xf5, 0x21, 0x00


	//----- nvinfo : EIATTR_KPARAM_INFO
	.align		4
.L_37:
        /*00a8*/ 	.byte	0x04, 0x17
        /*00aa*/ 	.short	(.L_39 - .L_38)
.L_38:
        /*00ac*/ 	.word	0x00000000
        /*00b0*/ 	.short	0x0000
        /*00b2*/ 	.short	0x0000
        /*00b4*/ 	.byte	0x00, 0xf5, 0x21, 0x00


	//----- nvinfo : EIATTR_SPARSE_MMA_MASK
	.align		4
.L_39:
        /*00b8*/ 	.byte	0x03, 0x50
        /*00ba*/ 	.short	0x0000


	//----- nvinfo : EIATTR_MAXREG_COUNT
	.align		4
        /*00bc*/ 	.byte	0x03, 0x1b
        /*00be*/ 	.short	0x00ff


	//----- nvinfo : EIATTR_NUM_BARRIERS
	.align		4
        /*00c0*/ 	.byte	0x02, 0x4c
        /*00c2*/ 	.byte	0x01
	.zero		1


	//----- nvinfo : EIATTR_EXTERNS
	.align		4
        /*00c4*/ 	.byte	0x04, 0x0f
        /*00c6*/ 	.short	(.L_41 - .L_40)


	//   ....[0]....
	.align		4
.L_40:
        /*00c8*/ 	.word	index@(vprintf)


	//----- nvinfo : EIATTR_MERCURY_ISA_VERSION
	.align		4
.L_41:
        /*00cc*/ 	.byte	0x03, 0x5f
        /*00ce*/ 	.short	0x0101


	//----- nvinfo : EIATTR_VRC_CTA_INIT_COUNT
	.align		4
        /*00d0*/ 	.byte	0x02, 0x4a
	.zero		1
	.zero		1


	//----- nvinfo : EIATTR_SYSCALL_OFFSETS
	.align		4
        /*00d4*/ 	.byte	0x04, 0x46
        /*00d6*/ 	.short	(.L_43 - .L_42)


	//   ....[0]....
.L_42:
        /*00d8*/ 	.word	0x00000bd0


	//   ....[1]....
        /*00dc*/ 	.word	0x000014c0


	//----- nvinfo : EIATTR_EXIT_INSTR_OFFSETS
	.align		4
.L_43:
        /*00e0*/ 	.byte	0x04, 0x1c
        /*00e2*/ 	.short	(.L_45 - .L_44)


	//   ....[0]....
.L_44:
        /*00e4*/ 	.word	0x00001500


	//----- nvinfo : EIATTR_CRS_STACK_SIZE
	.align		4
.L_45:
        /*00e8*/ 	.byte	0x04, 0x1e
        /*00ea*/ 	.short	(.L_47 - .L_46)
.L_46:
        /*00ec*/ 	.word	0x00000000


	//----- nvinfo : EIATTR_CBANK_PARAM_SIZE
	.align		4
.L_47:
        /*00f0*/ 	.byte	0x03, 0x19
        /*00f2*/ 	.short	0x0058


	//----- nvinfo : EIATTR_PARAM_CBANK
	.align		4
        /*00f4*/ 	.byte	0x04, 0x0a
        /*00f6*/ 	.short	(.L_49 - .L_48)
	.align		4
.L_48:
        /*00f8*/ 	.word	index@(.nv.constant0._Z5helloPdS_S_S_S_S_S_S_S_id)
        /*00fc*/ 	.short	0x0380
        /*00fe*/ 	.short	0x0058


	//----- nvinfo : EIATTR_SW_WAR
	.align		4
.L_49:
        /*0100*/ 	.byte	0x04, 0x36
        /*0102*/ 	.short	(.L_51 - .L_50)
.L_50:
        /*0104*/ 	.word	0x00000008
.L_51:


//--------------------- .nv.info._Z3addiiPi       --------------------------
	.section	.nv.info._Z3addiiPi,"",@"SHT_CUDA_INFO"
	.sectionflags	@""
	.align	4


	//----- nvinfo : EIATTR_CUDA_API_VERSION
	.align		4
        /*0000*/ 	.byte	0x04, 0x37
        /*0002*/ 	.short	(.L_53 - .L_52)
.L_52:
        /*0004*/ 	.word	0x00000082


	//----- nvinfo : EIATTR_KPARAM_INFO
	.align		4
.L_53:
        /*0008*/ 	.byte	0x04, 0x17
        /*000a*/ 	.short	(.L_55 - .L_54)
.L_54:
        /*000c*/ 	.word	0x00000000
        /*0010*/ 	.short	0x0002
        /*0012*/ 	.short	0x0008
        /*0014*/ 	.byte	0x00, 0xf5, 0x21, 0x00


	//----- nvinfo : EIATTR_KPARAM_INFO
	.align		4
.L_55:
        /*0018*/ 	.byte	0x04, 0x17
        /*001a*/ 	.short	(.L_57 - .L_56)
.L_56:
        /*001c*/ 	.word	0x00000000
        /*0020*/ 	.short	0x0001
        /*0022*/ 	.short	0x0004
        /*0024*/ 	.byte	0x00, 0xf0, 0x11, 0x00


	//----- nvinfo : EIATTR_KPARAM_INFO
	.align		4
.L_57:
        /*0028*/ 	.byte	0x04, 0x17
        /*002a*/ 	.short	(.L_59 - .L_58)
.L_58:
        /*002c*/ 	.word	0x00000000
        /*0030*/ 	.short	0x0000
        /*0032*/ 	.short	0x0000
        /*0034*/ 	.byte	0x00, 0xf0, 0x11, 0x00


	//----- nvinfo : EIATTR_SPARSE_MMA_MASK
	.align		4
.L_59:
        /*0038*/ 	.byte	0x03, 0x50
        /*003a*/ 	.short	0x0000


	//----- nvinfo : EIATTR_MAXREG_COUNT
	.align		4
        /*003c*/ 	.byte	0x03, 0x1b
        /*003e*/ 	.short	0x00ff


	//----- nvinfo : EIATTR_EXTERNS
	.align		4
        /*0040*/ 	.byte	0x04, 0x0f
        /*0042*/ 	.short	(.L_61 - .L_60)


	//   ....[0]....
	.align		4
.L_60:
        /*0044*/ 	.word	index@(vprintf)


	//----- nvinfo : EIATTR_MERCURY_ISA_VERSION
	.align		4
.L_61:
        /*0048*/ 	.byte	0x03, 0x5f
        /*004a*/ 	.short	0x0101


	//----- nvinfo : EIATTR_VRC_CTA_INIT_COUNT
	.align		4
        /*004c*/ 	.byte	0x02, 0x4a
	.zero		1
	.zero		1


	//----- nvinfo : EIATTR_SYSCALL_OFFSETS
	.align		4
        /*0050*/ 	.byte	0x04, 0x46
        /*0052*/ 	.short	(.L_63 - .L_62)


	//   ....[0]....
.L_62:
        /*0054*/ 	.word	0x000000d0


	//----- nvinfo : EIATTR_EXIT_INSTR_OFFSETS
	.align		4
.L_63:
        /*0058*/ 	.byte	0x04, 0x1c
        /*005a*/ 	.short	(.L_65 - .L_64)


	//   ....[0]....
.L_64:
        /*005c*/ 	.word	0x000000e0


	//----- nvinfo : EIATTR_CBANK_PARAM_SIZE
	.align		4
.L_65:
        /*0060*/ 	.byte	0x03, 0x19
        /*0062*/ 	.short	0x0010


	//----- nvinfo : EIATTR_PARAM_CBANK
	.align		4
        /*0064*/ 	.byte	0x04, 0x0a
        /*0066*/ 	.short	(.L_67 - .L_66)
	.align		4
.L_66:
        /*0068*/ 	.word	index@(.nv.constant0._Z3addiiPi)
        /*006c*/ 	.short	0x0380
        /*006e*/ 	.short	0x0010


	//----- nvinfo : EIATTR_SW_WAR
	.align		4
.L_67:
        /*0070*/ 	.byte	0x04, 0x36
        /*0072*/ 	.short	(.L_69 - .L_68)
.L_68:
        /*0074*/ 	.word	0x00000008
.L_69:


//--------------------- .nv.callgraph             --------------------------
	.section	.nv.callgraph,"",@"SHT_CUDA_CALLGRAPH"
	.align	4
	.sectionentsize	8
	.align		4
        /*0000*/ 	.word	0x00000000
	.align		4
        /*0004*/ 	.word	0xffffffff
	.align		4
        /*0008*/ 	.word	index@(_Z5helloPdS_S_S_S_S_S_S_S_id)
	.align		4
        /*000c*/ 	.word	index@(vprintf)
	.align		4
        /*0010*/ 	.word	index@(_Z3addiiPi)
	.align		4
        /*0014*/ 	.word	index@(vprintf)
	.align		4
        /*0018*/ 	.word	0x00000000
	.align		4
        /*001c*/ 	.word	0xfffffffe
	.align		4
        /*0020*/ 	.word	0x00000000
	.align		4
        /*0024*/ 	.word	0xfffffffd
	.align		4
        /*0028*/ 	.word	0x00000000
	.align		4
        /*002c*/ 	.word	0xfffffffc


//--------------------- .nv.constant4             --------------------------
	.section	.nv.constant4,"a",@progbits
	.align	8
	.align		8
.nv.constant4:
        /*0000*/ 	.dword	vprintf
	.align		8
        /*0008*/ 	.dword	$str
	.align		8
        /*0010*/ 	.dword	$str$1


//--------------------- .text._Z5helloPdS_S_S_S_S_S_S_S_id --------------------------
	.section	.text._Z5helloPdS_S_S_S_S_S_S_S_id,"ax",@progbits
	.align	128
        .global         _Z5helloPdS_S_S_S_S_S_S_S_id
        .type           _Z5helloPdS_S_S_S_S_S_S_S_id,@function
        .size           _Z5helloPdS_S_S_S_S_S_S_S_id,(.L_x_31 - _Z5helloPdS_S_S_S_S_S_S_S_id)
        .other          _Z5helloPdS_S_S_S_S_S_S_S_id,@"STO_CUDA_ENTRY STV_DEFAULT"
_Z5helloPdS_S_S_S_S_S_S_S_id:
.text._Z5helloPdS_S_S_S_S_S_S_S_id:
[----:B------:R-:W0:Y:S01]  /*0000*/  LDC R1, c[0x0][0x37c] ;  /* 0x0000df00ff017b82 */ /* 0x000e220000000800 */
[----:B------:R-:W1:Y:S01]  /*0010*/  S2R R45, SR_TID.X ;  /* 0x00000000002d7919 */ /* 0x000e620000002100 */
[----:B------:R-:W1:Y:S06]  /*0020*/  LDCU UR41, c[0x0][0x3c8] ;  /* 0x00007900ff2977ac */ /* 0x000e6c0008000800 */
[----:B------:R-:W2:Y:S01]  /*0030*/  LDC.64 R38, c[0x0][0x3d0] ;  /* 0x0000f400ff267b82 */ /* 0x000ea20000000a00 */
[----:B0-----:R-:W-:Y:S01]  /*0040*/  VIADD R1, R1, 0xfffffff8 ;  /* 0xfffffff801017836 */ /* 0x001fe20000000000 */
[----:B------:R-:W0:Y:S01]  /*0050*/  LDCU.64 UR6, c[0x0][0x3a0] ;  /* 0x00007400ff0677ac */ /* 0x000e220008000a00 */
[----:B------:R-:W3:Y:S05]  /*0060*/  LDCU UR4, c[0x0][0x2f8] ;  /* 0x00005f00ff0477ac */ /* 0x000eea0008000800 */
[----:B------:R-:W4:Y:S01]  /*0070*/  LDC.64 R24, c[0x0][0x3a0] ;  /* 0x0000e800ff187b82 */ /* 0x000f220000000a00 */
[----:B------:R-:W5:Y:S01]  /*0080*/  LDCU UR5, c[0x0][0x2fc] ;  /* 0x00005f80ff0577ac */ /* 0x000f620008000800 */
[----:B------:R-:W0:Y:S06]  /*0090*/  LDCU.64 UR38, c[0x0][0x358] ;  /* 0x00006b00ff2677ac */ /* 0x000e2c0008000a00 */
[----:B------:R-:W3:Y:S01]  /*00a0*/  LDC.64 R16, c[0x0][0x380] ;  /* 0x0000e000ff107b82 */ /* 0x000ee20000000a00 */
[----:B------:R-:W0:Y:S01]  /*00b0*/  LDCU.64 UR36, c[0x0][0x3d0] ;  /* 0x00007a00ff2477ac */ /* 0x000e220008000a00 */
[----:B------:R-:W-:-:S06]  /*00c0*/  UMOV UR40, URZ ;  /* 0x000000ff00287c82 */ /* 0x000fcc0008000000 */
[----:B------:R-:W5:Y:S01]  /*00d0*/  LDC.64 R22, c[0x0][0x3a8] ;  /* 0x0000ea00ff167b82 */ /* 0x000f620000000a00 */
[----:B--2---:R-:W-:Y:S01]  /*00e0*/  DMUL R38, R38, R38 ;  /* 0x0000002626267228 */ /* 0x004fe20000000000 */
[----:B-1----:R-:W-:Y:S01]  /*00f0*/  IMAD R0, R45, UR41, RZ ;  /* 0x000000292d007c24 */ /* 0x002fe2000f8e02ff */
[----:B------:R-:W-:-:S05]  /*0100*/  UIADD3 UR41, UPT, UPT, UR41, -0x1, URZ ;  /* 0xffffffff29297890 */ /* 0x000fca000fffe0ff */
[----:B------:R-:W1:Y:S01]  /*0110*/  LDC.64 R42, c[0x0][0x3b0] ;  /* 0x0000ec00ff2a7b82 */ /* 0x000e620000000a00 */
[C---:B------:R-:W-:Y:S01]  /*0120*/  VIADD R18, R45.reuse, 0xffffffff ;  /* 0xffffffff2d127836 */ /* 0x040fe20000000000 */
[----:B------:R-:W-:Y:S01]  /*0130*/  DMUL R38, R38, 0.5 ;  /* 0x3fe0000026267828 */ /* 0x000fe20000000000 */
[C---:B------:R-:W-:Y:S01]  /*0140*/  IADD3 R2, P0, PT, R0.reuse, R45, RZ ;  /* 0x0000002d00027210 */ /* 0x040fe20007f1e0ff */
[C---:B------:R-:W-:Y:S02]  /*0150*/  IMAD.IADD R3, R0.reuse, 0x1, R45 ;  /* 0x0000000100037824 */ /* 0x040fe400078e022d */
[----:B------:R-:W-:Y:S01]  /*0160*/  IMAD R27, R45, 0x64, R18 ;  /* 0x000000642d1b7824 */ /* 0x000fe200078e0212 */
[----:B------:R-:W-:Y:S01]  /*0170*/  LEA.HI.X.SX32 R5, R0, RZ, 0x1, P0 ;  /* 0x000000ff00057211 */ /* 0x000fe200000f0eff */
[----:B------:R-:W2:Y:S01]  /*0180*/  LDC.64 R40, c[0x0][0x3b8] ;  /* 0x0000ee00ff287b82 */ /* 0x000ea20000000a00 */
[----:B0-----:R-:W-:Y:S01]  /*0190*/  LEA R28, P0, R2, UR6, 0x3 ;  /* 0x00000006021c7c11 */ /* 0x001fe2000f8018ff */
[----:B----4-:R-:W-:-:S03]  /*01a0*/  IMAD.WIDE.U32 R26, R27, 0x8, R24 ;  /* 0x000000081b1a7825 */ /* 0x010fc600078e0018 */
[----:B------:R-:W-:Y:S01]  /*01b0*/  LEA.HI.X R29, R2, UR7, R5, 0x3, P0 ;  /* 0x00000007021d7c11 */ /* 0x000fe200080f1c05 */
[----:B---3--:R-:W-:Y:S01]  /*01c0*/  IMAD.WIDE.U32 R18, R18, 0x8, R16 ;  /* 0x0000000812127825 */ /* 0x008fe200078e0010 */
[----:B------:R-:W-:Y:S01]  /*01d0*/  IADD3 R2, P0, PT, R1, UR4, RZ ;  /* 0x0000000401027c10 */ /* 0x000fe2000ff1e0ff */
[----:B------:R-:W0:Y:S02]  /*01e0*/  LDC.64 R36, c[0x0][0x3c0] ;  /* 0x0000f000ff247b82 */ /* 0x000e240000000a00 */
[----:B------:R-:W-:-:S04]  /*01f0*/  IMAD.WIDE R24, R3, 0x8, R24 ;  /* 0x0000000803187825 */ /* 0x000fc800078e0218 */
[----:B-----5:R-:W-:Y:S02]  /*0200*/  IMAD.WIDE R22, R3, 0x8, R22 ;  /* 0x0000000803167825 */ /* 0x020fe400078e0216 */
[----:B------:R-:W3:Y:S02]  /*0210*/  LDC.64 R30, c[0x0][0x398] ;  /* 0x0000e600ff1e7b82 */ /* 0x000ee40000000a00 */
[----:B------:R-:W-:-:S04]  /*0220*/  IMAD.WIDE.U32 R16, R45, 0x8, R16 ;  /* 0x000000082d107825 */ /* 0x000fc800078e0010 */
[C---:B-1----:R-:W-:Y:S02]  /*0230*/  IMAD.WIDE.U32 R42, R45.reuse, 0x8, R42 ;  /* 0x000000082d2a7825 */ /* 0x042fe400078e002a */
[----:B------:R-:W1:Y:S02]  /*0240*/  LDC.64 R32, c[0x0][0x390] ;  /* 0x0000e400ff207b82 */ /* 0x000e640000000a00 */
[----:B--2---:R-:W-:-:S04]  /*0250*/  IMAD.WIDE.U32 R40, R45, 0x8, R40 ;  /* 0x000000082d287825 */ /* 0x004fc800078e0028 */
[----:B------:R-:W-:Y:S02]  /*0260*/  IMAD.X R44, RZ, RZ, UR5, P0 ;  /* 0x00000005ff2c7e24 */ /* 0x000fe400080e06ff */
[----:B------:R-:W2:Y:S01]  /*0270*/  LDC.64 R34, c[0x0][0x388] ;  /* 0x0000e200ff227b82 */ /* 0x000ea20000000a00 */
[----:B0-----:R-:W-:-:S04]  /*0280*/  IMAD.WIDE.U32 R36, R45, 0x8, R36 ;  /* 0x000000082d247825 */ /* 0x001fc800078e0024 */
[----:B---3--:R-:W-:-:S04]  /*0290*/  IMAD.WIDE.U32 R30, R45, 0x8, R30 ;  /* 0x000000082d1e7825 */ /* 0x008fc800078e001e */
[----:B-1----:R-:W-:-:S04]  /*02a0*/  IMAD.WIDE.U32 R32, R45, 0x8, R32 ;  /* 0x000000082d207825 */ /* 0x002fc800078e0020 */
[----:B--2---:R-:W-:-:S07]  /*02b0*/  IMAD.WIDE.U32 R34, R45, 0x8, R34 ;  /* 0x000000082d227825 */ /* 0x004fce00078e0022 */
.L_x_22:
[----:B0-----:R-:W2:Y:S04]  /*02c0*/  LDG.E.64 R4, desc[UR38][R42.64] ;  /* 0x000000262a047981 */ /* 0x001ea8000c1e1b00 */
[----:B------:R-:W2:Y:S04]  /*02d0*/  LDG.E.64 R6, desc[UR38][R40.64] ;  /* 0x0000002628067981 */ /* 0x000ea8000c1e1b00 */
[----:B------:R-:W3:Y:S01]  /*02e0*/  LDG.E.64 R8, desc[UR38][R36.64] ;  /* 0x0000002624087981 */ /* 0x000ee2000c1e1b00 */
[----:B------:R-:W-:Y:S05]  /*02f0*/  WARPSYNC.ALL ;  /* 0x0000000000007948 */ /* 0x000fea0003800000 */
[----:B------:R-:W-:Y:S01]  /*0300*/  ISETP.NE.AND P0, PT, R45, RZ, PT ;  /* 0x000000ff2d00720c */ /* 0x000fe20003f05270 */
[----:B--2---:R-:W-:-:S08]  /*0310*/  DFMA R4, R6, UR36, R4 ;  /* 0x0000002406047c2b */ /* 0x004fd00008000004 */
[----:B---3--:R-:W-:-:S07]  /*0320*/  DFMA R4, R38, R8, R4 ;  /* 0x000000082604722b */ /* 0x008fce0000000004 */
[----:B------:R0:W-:Y:S01]  /*0330*/  STG.E.64 desc[UR38][R16.64], R4 ;  /* 0x0000000410007986 */ /* 0x0001e2000c101b26 */
[----:B------:R-:W-:Y:S01]  /*0340*/  UIADD3 UR40, UPT, UPT, UR40, 0x2, URZ ;  /* 0x0000000228287890 */ /* 0x000fe2000fffe0ff */
[----:B------:R-:W-:Y:S03]  /*0350*/  BAR.SYNC.DEFER_BLOCKING 0x0 ;  /* 0x0000000000007b1d */ /* 0x000fe60000010000 */
[----:B------:R-:W-:-:S03]  /*0360*/  UISETP.NE.AND UP0, UPT, UR40, 0x3e8, UPT ;  /* 0x000003e82800788c */ /* 0x000fc6000bf05270 */
[----:B------:R-:W-:Y:S01]  /*0370*/  BSSY.RECONVERGENT B0, `(.L_x_0) ;  /* 0x0000064000007945 */ /* 0x000fe20003800200 */
[----:B------:R-:W-:-:S03]  /*0380*/  UP2UR UR42, UPR, URZ, 0x1 ;  /* 0x00000001ff2a7883 */ /* 0x000fc60008000000 */
[----:B------:R-:W-:Y:S09]  /*0390*/  @P0 BRA `(.L_x_1) ;  /* 0x0000000000840947 */ /* 0x000ff20003800000 */
[----:B------:R-:W1:Y:S08]  /*03a0*/  LDC.64 R6, c[0x0][0x3a8] ;  /* 0x0000ea00ff067b82 */ /* 0x000e700000000a00 */
[----:B------:R-:W0:Y:S01]  /*03b0*/  LDC.64 R20, c[0x0][0x3a0] ;  /* 0x0000e800ff147b82 */ /* 0x000e220000000a00 */
[----:B-1----:R-:W2:Y:S07]  /*03c0*/  LDG.E.64 R6, desc[UR38][R6.64] ;  /* 0x0000002606067981 */ /* 0x002eae000c1e1b00 */
[----:B------:R-:W1:Y:S01]  /*03d0*/  LDC.64 R8, c[0x0][0x398] ;  /* 0x0000e600ff087b82 */ /* 0x000e620000000a00 */
[----:B0-----:R-:W3:Y:S07]  /*03e0*/  LDG.E.64 R4, desc[UR38][R20.64] ;  /* 0x0000002614047981 */ /* 0x001eee000c1e1b00 */
[----:B------:R-:W0:Y:S01]  /*03f0*/  LDC.64 R46, c[0x0][0x380] ;  /* 0x0000e000ff2e7b82 */ /* 0x000e220000000a00 */
[----:B------:R-:W4:Y:S04]  /*0400*/  LDG.E.64 R10, desc[UR38][R20.64+0x8] ;  /* 0x00000826140a7981 */ /* 0x000f28000c1e1b00 */
[----:B-1----:R-:W3:Y:S04]  /*0410*/  LDG.E.64 R8, desc[UR38][R8.64] ;  /* 0x0000002608087981 */ /* 0x002ee8000c1e1b00 */
[----:B0-----:R-:W3:Y:S04]  /*0420*/  LDG.E.64 R12, desc[UR38][R46.64] ;  /* 0x000000262e0c7981 */ /* 0x001ee8000c1e1b00 */
[----:B------:R-:W4:Y:S01]  /*0430*/  LDG.E.64 R14, desc[UR38][R46.64+0x8] ;  /* 0x000008262e0e7981 */ /* 0x000f22000c1e1b00 */
[----:B------:R-:W-:Y:S01]  /*0440*/  IMAD.MOV.U32 R48, RZ, RZ, 0x1 ;  /* 0x00000001ff307424 */ /* 0x000fe200078e00ff */
[----:B--2---:R-:W0:Y:S05]  /*0450*/  MUFU.RCP64H R49, R7 ;  /* 0x0000000700317308 */ /* 0x004e2a0000001800 */
[----:B0-----:R-:W-:-:S08]  /*0460*/  DFMA R50, -R6, R48, 1 ;  /* 0x3ff000000632742b */ /* 0x001fd00000000130 */
[----:B------:R-:W-:-:S08]  /*0470*/  DFMA R50, R50, R50, R50 ;  /* 0x000000323232722b */ /* 0x000fd00000000032 */
[----:B------:R-:W-:Y:S02]  /*0480*/  DFMA R50, R48, R50, R48 ;  /* 0x000000323032722b */ /* 0x000fe40000000030 */
[----:B---3--:R-:W-:-:S06]  /*0490*/  DFMA R4, -R4, R12, R8 ;  /* 0x0000000c0404722b */ /* 0x008fcc0000000108 */
[----:B------:R-:W-:Y:S02]  /*04a0*/  DFMA R12, -R6, R50, 1 ;  /* 0x3ff00000060c742b */ /* 0x000fe40000000132 */
[----:B----4-:R-:W-:-:S06]  /*04b0*/  DFMA R8, -R10, R14, R4 ;  /* 0x0000000e0a08722b */ /* 0x010fcc0000000104 */
[----:B------:R-:W-:-:S08]  /*04c0*/  DFMA R12, R50, R12, R50 ;  /* 0x0000000c320c722b */ /* 0x000fd00000000032 */
[----:B------:R-:W-:-:S08]  /*04d0*/  DMUL R4, R8, R12 ;  /* 0x0000000c08047228 */ /* 0x000fd00000000000 */
[----:B------:R-:W-:-:S08]  /*04e0*/  DFMA R10, -R6, R4, R8 ;  /* 0x00000004060a722b */ /* 0x000fd00000000108 */
[----:B------:R-:W-:Y:S01]  /*04f0*/  DFMA R4, R12, R10, R4 ;  /* 0x0000000a0c04722b */ /* 0x000fe20000000004 */
[----:B------:R-:W-:-:S09]  /*0500*/  FSETP.GEU.AND P1, PT, |R9|, 6.5827683646048100446e-37, PT ;  /* 0x036000000900780b */ /* 0x000fd20003f2e200 */
[----:B------:R-:W-:-:S05]  /*0510*/  FFMA R0, RZ, R7, R5 ;  /* 0x00000007ff007223 */ /* 0x000fca0000000005 */
[----:B------:R-:W-:-:S13]  /*0520*/  FSETP.GT.AND P0, PT, |R0|, 1.469367938527859385e-39, PT ;  /* 0x001000000000780b */ /* 0x000fda0003f04200 */
[----:B------:R-:W-:Y:S05]  /*0530*/  @P0 BRA P1, `(.L_x_2) ;  /* 0x0000000000100947 */ /* 0x000fea0000800000 */
[----:B------:R-:W-:-:S07]  /*0540*/  MOV R0, 0x560 ;  /* 0x0000056000007802 */ /* 0x000fce0000000f00 */
[----:B------:R-:W-:Y:S05]  /*0550*/  CALL.REL.NOINC `($__internal_0_$__cuda_sm20_div_rn_f64_full) ;  /* 0x0000000c00ec7944 */ /* 0x000fea0003c00000 */
[----:B------:R-:W-:Y:S02]  /*0560*/  IMAD.MOV.U32 R4, RZ, RZ, R14 ;  /* 0x000000ffff047224 */ /* 0x000fe400078e000e */
[----:B------:R-:W-:-:S07]  /*0570*/  IMAD.MOV.U32 R5, RZ, RZ, R15 ;  /* 0x000000ffff057224 */ /* 0x000fce00078e000f */
.L_x_2:
[----:B------:R-:W0:Y:S02]  /*0580*/  LDC.64 R6, c[0x0][0x390] ;  /* 0x0000e400ff067b82 */ /* 0x000e240000000a00 */
[----:B0-----:R0:W-:Y:S01]  /*0590*/  STG.E.64 desc[UR38][R6.64], R4 ;  /* 0x0000000406007986 */ /* 0x0011e2000c101b26 */
[----:B------:R-:W-:Y:S05]  /*05a0*/  BRA `(.L_x_3) ;  /* 0x0000000400007947 */ /* 0x000fea0003800000 */
.L_x_1:
[----:B------:R-:W-:-:S13]  /*05b0*/  ISETP.NE.AND P0, PT, R45, UR41, PT ;  /* 0x000000292d007c0c */ /* 0x000fda000bf05270 */
[----:B------:R-:W-:Y:S05]  /*05c0*/  @P0 BRA `(.L_x_4) ;  /* 0x0000000000780947 */ /* 0x000fea0003800000 */
[----:B------:R-:W2:Y:S04]  /*05d0*/  LDG.E.64 R6, desc[UR38][R22.64] ;  /* 0x0000002616067981 */ /* 0x000ea8000c1e1b00 */
[----:B------:R-:W3:Y:S04]  /*05e0*/  LDG.E.64 R10, desc[UR38][R30.64] ;  /* 0x000000261e0a7981 */ /* 0x000ee8000c1e1b00 */
[----:B------:R-:W3:Y:S04]  /*05f0*/  LDG.E.64 R12, desc[UR38][R24.64] ;  /* 0x00000026180c7981 */ /* 0x000ee8000c1e1b00 */
[----:B------:R-:W3:Y:S04]  /*0600*/  LDG.E.64 R14, desc[UR38][R16.64] ;  /* 0x00000026100e7981 */ /* 0x000ee8000c1e1b00 */
[----:B------:R-:W4:Y:S04]  /*0610*/  LDG.E.64 R8, desc[UR38][R26.64] ;  /* 0x000000261a087981 */ /* 0x000f28000c1e1b00 */
[----:B0-----:R-:W4:Y:S01]  /*0620*/  LDG.E.64 R4, desc[UR38][R18.64] ;  /* 0x0000002612047981 */ /* 0x001f22000c1e1b00 */
[----:B------:R-:W-:Y:S01]  /*0630*/  IMAD.MOV.U32 R20, RZ, RZ, 0x1 ;  /* 0x00000001ff147424 */ /* 0x000fe200078e00ff */
[----:B------:R-:W-:Y:S01]  /*0640*/  BSSY.RECONVERGENT B1, `(.L_x_5) ;  /* 0x0000014000017945 */ /* 0x000fe20003800200 */
[----:B--2---:R-:W0:Y:S01]  /*0650*/  MUFU.RCP64H R21, R7 ;  /* 0x0000000700157308 */ /* 0x004e220000001800 */
[----:B---3--:R-:W-:-:S03]  /*0660*/  DFMA R10, -R12, R14, R10 ;  /* 0x0000000e0c0a722b */ /* 0x008fc6000000010a */
[----:B0-----:R-:W-:-:S05]  /*0670*/  DFMA R46, -R6, R20, 1 ;  /* 0x3ff00000062e742b */ /* 0x001fca0000000114 */
[----:B----4-:R-:W-:-:S03]  /*0680*/  DFMA R8, -R8, R4, R10 ;  /* 0x000000040808722b */ /* 0x010fc6000000010a */
[----:B------:R-:W-:-:S07]  /*0690*/  DFMA R46, R46, R46, R46 ;  /* 0x0000002e2e2e722b */ /* 0x000fce000000002e */
[----:B------:R-:W-:Y:S01]  /*06a0*/  FSETP.GEU.AND P1, PT, |R9|, 6.5827683646048100446e-37, PT ;  /* 0x036000000900780b */ /* 0x000fe20003f2e200 */
[----:B------:R-:W-:-:S08]  /*06b0*/  DFMA R46, R20, R46, R20 ;  /* 0x0000002e142e722b */ /* 0x000fd00000000014 */
[----:B------:R-:W-:-:S08]  /*06c0*/  DFMA R12, -R6, R46, 1 ;  /* 0x3ff00000060c742b */ /* 0x000fd0000000012e */
[----:B------:R-:W-:-:S08]  /*06d0*/  DFMA R12, R46, R12, R46 ;  /* 0x0000000c2e0c722b */ /* 0x000fd0000000002e */
[----:B------:R-:W-:-:S08]  /*06e0*/  DMUL R4, R8, R12 ;  /* 0x0000000c08047228 */ /* 0x000fd00000000000 */
[----:B------:R-:W-:-:S08]  /*06f0*/  DFMA R10, -R6, R4, R8 ;  /* 0x00000004060a722b */ /* 0x000fd00000000108 */
[----:B------:R-:W-:-:S10]  /*0700*/  DFMA R4, R12, R10, R4 ;  /* 0x0000000a0c04722b */ /* 0x000fd40000000004 */
[----:B------:R-:W-:-:S05]  /*0710*/  FFMA R0, RZ, R7, R5 ;  /* 0x00000007ff007223 */ /* 0x000fca0000000005 */
[----:B------:R-:W-:-:S13]  /*0720*/  FSETP.GT.AND P0, PT, |R0|, 1.469367938527859385e-39, PT ;  /* 0x001000000000780b */ /* 0x000fda0003f04200 */
[----:B------:R-:W-:Y:S05]  /*0730*/  @P0 BRA P1, `(.L_x_6) ;  /* 0x0000000000100947 */ /* 0x000fea0000800000 */
[----:B------:R-:W-:-:S07]  /*0740*/  MOV R0, 0x760 ;  /* 0x0000076000007802 */ /* 0x000fce0000000f00 */
[----:B------:R-:W-:Y:S05]  /*0750*/  CALL.REL.NOINC `($__internal_0_$__cuda_sm20_div_rn_f64_full) ;  /* 0x0000000c006c7944 */ /* 0x000fea0003c00000 */
[----:B------:R-:W-:Y:S02]  /*0760*/  IMAD.MOV.U32 R4, RZ, RZ, R14 ;  /* 0x000000ffff047224 */ /* 0x000fe400078e000e */
[----:B------:R-:W-:-:S07]  /*0770*/  IMAD.MOV.U32 R5, RZ, RZ, R15 ;  /* 0x000000ffff057224 */ /* 0x000fce00078e000f */
.L_x_6:
[----:B------:R-:W-:Y:S05]  /*0780*/  BSYNC.RECONVERGENT B1 ;  /* 0x0000000000017941 */ /* 0x000fea0003800200 */
.L_x_5:
[----:B------:R1:W-:Y:S01]  /*0790*/  STG.E.64 desc[UR38][R32.64], R4 ;  /* 0x0000000420007986 */ /* 0x0003e2000c101b26 */
[----:B------:R-:W-:Y:S05]  /*07a0*/  BRA `(.L_x_3) ;  /* 0x0000000000807947 */ /* 0x000fea0003800000 */
.L_x_4:
[----:B------:R-:W2:Y:S04]  /*07b0*/  LDG.E.64 R6, desc[UR38][R22.64] ;  /* 0x0000002616067981 */ /* 0x000ea8000c1e1b00 */
[----:B------:R-:W3:Y:S04]  /*07c0*/  LDG.E.64 R46, desc[UR38][R30.64] ;  /* 0x000000261e2e7981 */ /* 0x000ee8000c1e1b00 */
[----:B------:R-:W3:Y:S04]  /*07d0*/  LDG.E.64 R48, desc[UR38][R24.64] ;  /* 0x0000002618307981 */ /* 0x000ee8000c1e1b00 */
[----:B------:R-:W3:Y:S04]  /*07e0*/  LDG.E.64 R50, desc[UR38][R16.64] ;  /* 0x0000002610327981 */ /* 0x000ee8000c1e1b00 */
[----:B------:R-:W4:Y:S04]  /*07f0*/  LDG.E.64 R10, desc[UR38][R28.64+-0x8] ;  /* 0xfffff8261c0a7981 */ /* 0x000f28000c1e1b00 */
[----:B------:R-:W4:Y:S04]  /*0800*/  LDG.E.64 R12, desc[UR38][R18.64] ;  /* 0x00000026120c7981 */ /* 0x000f28000c1e1b00 */
[----:B------:R-:W5:Y:S04]  /*0810*/  LDG.E.64 R8, desc[UR38][R28.64+0x8] ;  /* 0x000008261c087981 */ /* 0x000f68000c1e1b00 */
[----:B0-----:R-:W5:Y:S01]  /*0820*/  LDG.E.64 R4, desc[UR38][R16.64+0x8] ;  /* 0x0000082610047981 */ /* 0x001f62000c1e1b00 */
[----:B------:R-:W-:Y:S01]  /*0830*/  IMAD.MOV.U32 R14, RZ, RZ, 0x1 ;  /* 0x00000001ff0e7424 */ /* 0x000fe200078e00ff */
[----:B------:R-:W-:Y:S01]  /*0840*/  BSSY.RECONVERGENT B1, `(.L_x_7) ;  /* 0x0000015000017945 */ /* 0x000fe20003800200 */
[----:B--2---:R-:W0:Y:S01]  /*0850*/  MUFU.RCP64H R15, R7 ;  /* 0x00000007000f7308 */ /* 0x004e220000001800 */
[----:B---3--:R-:W-:-:S03]  /*0860*/  DFMA R46, -R48, R50, R46 ;  /* 0x00000032302e722b */ /* 0x008fc6000000012e */
[----:B0-----:R-:W-:-:S05]  /*0870*/  DFMA R20, -R6, R14, 1 ;  /* 0x3ff000000614742b */ /* 0x001fca000000010e */
[----:B----4-:R-:W-:-:S03]  /*0880*/  DFMA R10, -R10, R12, R46 ;  /* 0x0000000c0a0a722b */ /* 0x010fc6000000012e */
[----:B------:R-:W-:-:S05]  /*0890*/  DFMA R20, R20, R20, R20 ;  /* 0x000000141414722b */ /* 0x000fca0000000014 */
[----:B-----5:R-:W-:-:S03]  /*08a0*/  DFMA R8, -R8, R4, R10 ;  /* 0x000000040808722b */ /* 0x020fc6000000010a */
[----:B------:R-:W-:-:S07]  /*08b0*/  DFMA R20, R14, R20, R14 ;  /* 0x000000140e14722b */ /* 0x000fce000000000e */
[----:B------:R-:W-:Y:S01]  /*08c0*/  FSETP.GEU.AND P1, PT, |R9|, 6.5827683646048100446e-37, PT ;  /* 0x036000000900780b */ /* 0x000fe20003f2e200 */
        /* <DEDUP_REMOVED lines=12> */
.L_x_8:
[----:B------:R-:W-:Y:S05]  /*0990*/  BSYNC.RECONVERGENT B1 ;  /* 0x0000000000017941 */ /* 0x000fea0003800200 */
.L_x_7:
[----:B------:R2:W-:Y:S02]  /*09a0*/  STG.E.64 desc[UR38][R32.64], R4 ;  /* 0x0000000420007986 */ /* 0x0005e4000c101b26 */
.L_x_3:
[----:B------:R-:W-:Y:S05]  /*09b0*/  BSYNC.RECONVERGENT B0 ;  /* 0x0000000000007941 */ /* 0x000fea0003800200 */
.L_x_0:
[----:B------:R-:W-:Y:S06]  /*09c0*/  BAR.SYNC.DEFER_BLOCKING 0x0 ;  /* 0x0000000000007b1d */ /* 0x000fec0000010000 */
[----:B0-----:R-:W3:Y:S04]  /*09d0*/  LDG.E.64 R6, desc[UR38][R32.64] ;  /* 0x0000002620067981 */ /* 0x001ee8000c1e1b00 */
[----:B------:R-:W3:Y:S04]  /*09e0*/  LDG.E.64 R8, desc[UR38][R36.64] ;  /* 0x0000002624087981 */ /* 0x000ee8000c1e1b00 */
[----:B-12---:R-:W2:Y:S01]  /*09f0*/  LDG.E.64 R4, desc[UR38][R40.64] ;  /* 0x0000002628047981 */ /* 0x006ea2000c1e1b00 */
[----:B---3--:R-:W-:-:S08]  /*0a00*/  DADD R6, R6, R8 ;  /* 0x0000000006067229 */ /* 0x008fd00000000008 */
[----:B------:R-:W-:-:S08]  /*0a10*/  DMUL R6, R6, UR36 ;  /* 0x0000002406067c28 */ /* 0x000fd00008000000 */
[----:B--2---:R-:W-:-:S07]  /*0a20*/  DFMA R4, R6, 0.5, R4 ;  /* 0x3fe000000604782b */ /* 0x004fce0000000004 */
[----:B------:R0:W-:Y:S01]  /*0a30*/  STG.E.64 desc[UR38][R34.64], R4 ;  /* 0x0000000422007986 */ /* 0x0001e2000c101b26 */
[----:B------:R-:W-:Y:S06]  /*0a40*/  BAR.SYNC.DEFER_BLOCKING 0x0 ;  /* 0x0000000000007b1d */ /* 0x000fec0000010000 */
[----:B------:R-:W2:Y:S04]  /*0a50*/  LDG.E.64 R6, desc[UR38][R34.64] ;  /* 0x0000002622067981 */ /* 0x000ea8000c1e1b00 */
[----:B--2---:R0:W-:Y:S01]  /*0a60*/  STG.E.64 desc[UR38][R40.64], R6 ;  /* 0x0000000628007986 */ /* 0x0041e2000c101b26 */
[----:B------:R-:W-:Y:S06]  /*0a70*/  BAR.SYNC.DEFER_BLOCKING 0x0 ;  /* 0x0000000000007b1d */ /* 0x000fec0000010000 */
[----:B------:R-:W2:Y:S04]  /*0a80*/  LDG.E.64 R8, desc[UR38][R16.64] ;  /* 0x0000002610087981 */ /* 0x000ea8000c1e1b00 */
[----:B--2---:R0:W-:Y:S01]  /*0a90*/  STG.E.64 desc[UR38][R42.64], R8 ;  /* 0x000000082a007986 */ /* 0x0041e2000c101b26 */
[----:B------:R-:W-:Y:S06]  /*0aa0*/  BAR.SYNC.DEFER_BLOCKING 0x0 ;  /* 0x0000000000007b1d */ /* 0x000fec0000010000 */
[----:B------:R-:W2:Y:S01]  /*0ab0*/  LDG.E.64 R10, desc[UR38][R32.64] ;  /* 0x00000026200a7981 */ /* 0x000ea2000c1e1b00 */
[----:B------:R-:W-:Y:S01]  /*0ac0*/  ISETP.NE.AND P0, PT, R45, 0x30, PT ;  /* 0x000000302d00780c */ /* 0x000fe20003f05270 */
[----:B------:R-:W-:Y:S03]  /*0ad0*/  BSSY.RECONVERGENT B6, `(.L_x_9) ;  /* 0x0000011000067945 */ /* 0x000fe60003800200 */
[----:B------:R-:W-:Y:S01]  /*0ae0*/  P2R R0, PR, RZ, 0x1 ;  /* 0x00000001ff007803 */ /* 0x000fe20000000000 */
[----:B--2---:R0:W-:Y:S01]  /*0af0*/  STG.E.64 desc[UR38][R36.64], R10 ;  /* 0x0000000a24007986 */ /* 0x0041e2000c101b26 */
[----:B------:R-:W-:Y:S07]  /*0b00*/  BAR.SYNC.DEFER_BLOCKING 0x0 ;  /* 0x0000000000007b1d */ /* 0x000fee0000010000 */
[----:B------:R-:W-:Y:S05]  /*0b10*/  @P0 BRA `(.L_x_10) ;  /* 0x0000000000300947 */ /* 0x000fea0003800000 */
[----:B0-----:R-:W0:Y:S01]  /*0b20*/  LDC.64 R8, c[0x0][0x380] ;  /* 0x0000e000ff087b82 */ /* 0x001e220000000a00 */
[----:B------:R-:W-:Y:S01]  /*0b30*/  MOV R0, 0x0 ;  /* 0x0000000000007802 */ /* 0x000fe20000000f00 */
[----:B------:R-:W1:Y:S01]  /*0b40*/  LDCU.64 UR4, c[0x4][0x10] ;  /* 0x01000200ff0477ac */ /* 0x000e620008000a00 */
[----:B0-----:R-:W2:Y:S05]  /*0b50*/  LDG.E.64 R8, desc[UR38][R8.64+0x180] ;  /* 0x0001802608087981 */ /* 0x001eaa000c1e1b00 */
[----:B------:R0:W3:Y:S01]  /*0b60*/  LDC.64 R10, c[0x4][R0] ;  /* 0x01000000000a7b82 */ /* 0x0000e20000000a00 */
[----:B-1----:R-:W-:Y:S02]  /*0b70*/  IMAD.U32 R4, RZ, RZ, UR4 ;  /* 0x00000004ff047e24 */ /* 0x002fe4000f8e00ff */
[----:B------:R-:W-:-:S02]  /*0b80*/  IMAD.U32 R5, RZ, RZ, UR5 ;  /* 0x00000005ff057e24 */ /* 0x000fc4000f8e00ff */
[----:B------:R-:W-:Y:S02]  /*0b90*/  IMAD.MOV.U32 R6, RZ, RZ, R2 ;  /* 0x000000ffff067224 */ /* 0x000fe400078e0002 */
[----:B------:R-:W-:Y:S01]  /*0ba0*/  IMAD.MOV.U32 R7, RZ, RZ, R44 ;  /* 0x000000ffff077224 */ /* 0x000fe200078e002c */
[----:B--23--:R0:W-:Y:S06]  /*0bb0*/  STL.64 [R1], R8 ;  /* 0x0000000801007387 */ /* 0x00c1ec0000100a00 */
[----:B------:R-:W-:-:S07]  /*0bc0*/  LEPC R20, `(.L_x_10) ;  /* 0x000000001014794e */ /* 0x000fce0000000000 */
[----:B0-----:R-:W-:Y:S05]  /*0bd0*/  CALL.ABS.NOINC R10 ;  /* 0x000000000a007343 */ /* 0x001fea0003c00000 */
.L_x_10:
[----:B------:R-:W-:Y:S05]  /*0be0*/  BSYNC.RECONVERGENT B6 ;  /* 0x0000000000067941 */ /* 0x000fea0003800200 */
.L_x_9:
[----:B0-----:R-:W2:Y:S04]  /*0bf0*/  LDG.E.64 R4, desc[UR38][R42.64] ;  /* 0x000000262a047981 */ /* 0x001ea8000c1e1b00 */
[----:B------:R-:W2:Y:S04]  /*0c00*/  LDG.E.64 R6, desc[UR38][R40.64] ;  /* 0x0000002628067981 */ /* 0x000ea8000c1e1b00 */
[----:B------:R-:W3:Y:S01]  /*0c10*/  LDG.E.64 R8, desc[UR38][R36.64] ;  /* 0x0000002624087981 */ /* 0x000ee2000c1e1b00 */
[----:B------:R-:W-:Y:S01]  /*0c20*/  ISETP.NE.AND P0, PT, R45, RZ, PT ;  /* 0x000000ff2d00720c */ /* 0x000fe20003f05270 */
[----:B------:R-:W-:Y:S05]  /*0c30*/  WARPSYNC.ALL ;  /* 0x0000000000007948 */ /* 0x000fea0003800000 */
[----:B------:R-:W-:Y:S01]  /*0c40*/  BSSY.RECONVERGENT B0, `(.L_x_11) ;  /* 0x0000067000007945 */ /* 0x000fe20003800200 */
[----:B--2---:R-:W-:-:S08]  /*0c50*/  DFMA R4, R6, UR36, R4 ;  /* 0x0000002406047c2b */ /* 0x004fd00008000004 */
[----:B---3--:R-:W-:-:S07]  /*0c60*/  DFMA R4, R38, R8, R4 ;  /* 0x000000082604722b */ /* 0x008fce0000000004 */
[----:B------:R0:W-:Y:S01]  /*0c70*/  STG.E.64 desc[UR38][R16.64], R4 ;  /* 0x0000000410007986 */ /* 0x0001e2000c101b26 */
[----:B------:R-:W-:Y:S06]  /*0c80*/  BAR.SYNC.DEFER_BLOCKING 0x0 ;  /* 0x0000000000007b1d */ /* 0x000fec0000010000 */
[----:B------:R-:W-:Y:S05]  /*0c90*/  @!P0 BRA `(.L_x_12) ;  /* 0x0000000400048947 */ /* 0x000fea0003800000 */
[----:B------:R-:W-:-:S13]  /*0ca0*/  ISETP.NE.AND P0, PT, R45, UR41, PT ;  /* 0x000000292d007c0c */ /* 0x000fda000bf05270 */
[----:B------:R-:W-:Y:S05]  /*0cb0*/  @!P0 BRA `(.L_x_13) ;  /* 0x0000000000848947 */ /* 0x000fea0003800000 */
        /* <DEDUP_REMOVED lines=30> */
.L_x_15:
[----:B------:R-:W-:Y:S05]  /*0ea0*/  BSYNC.RECONVERGENT B1 ;  /* 0x0000000000017941 */ /* 0x000fea0003800200 */
.L_x_14:
[----:B------:R1:W-:Y:S01]  /*0eb0*/  STG.E.64 desc[UR38][R32.64], R4 ;  /* 0x0000000420007986 */ /* 0x0003e2000c101b26 */
[----:B------:R-:W-:Y:S05]  /*0ec0*/  BRA `(.L_x_16) ;  /* 0x0000000000f87947 */ /* 0x000fea0003800000 */
.L_x_13:
        /* <DEDUP_REMOVED lines=27> */
.L_x_18:
[----:B------:R-:W-:Y:S05]  /*1080*/  BSYNC.RECONVERGENT B1 ;  /* 0x0000000000017941 */ /* 0x000fea0003800200 */
.L_x_17:
[----:B------:R0:W-:Y:S01]  /*1090*/  STG.E.64 desc[UR38][R32.64], R4 ;  /* 0x0000000420007986 */ /* 0x0001e2000c101b26 */
[----:B------:R-:W-:Y:S05]  /*10a0*/  BRA `(.L_x_16) ;  /* 0x0000000000807947 */ /* 0x000fea0003800000 */
.L_x_12:
[----:B------:R-:W1:Y:S08]  /*10b0*/  LDC.64 R6, c[0x0][0x3a8] ;  /* 0x0000ea00ff067b82 */ /* 0x000e700000000a00 */
[----:B------:R-:W2:Y:S01]  /*10c0*/  LDC.64 R50, c[0x0][0x3a0] ;  /* 0x0000e800ff327b82 */ /* 0x000ea20000000a00 */
[----:B-1----:R-:W3:Y:S07]  /*10d0*/  LDG.E.64 R6, desc[UR38][R6.64] ;  /* 0x0000002606067981 */ /* 0x002eee000c1e1b00 */
[----:B------:R-:W1:Y:S01]  /*10e0*/  LDC.64 R48, c[0x0][0x398] ;  /* 0x0000e600ff307b82 */ /* 0x000e620000000a00 */
[----:B--2---:R-:W2:Y:S07]  /*10f0*/  LDG.E.64 R10, desc[UR38][R50.64] ;  /* 0x00000026320a7981 */ /* 0x004eae000c1e1b00 */
[----:B------:R-:W4:Y:S01]  /*1100*/  LDC.64 R52, c[0x0][0x380] ;  /* 0x0000e000ff347b82 */ /* 0x000f220000000a00 */
[----:B------:R-:W5:Y:S04]  /*1110*/  LDG.E.64 R8, desc[UR38][R50.64+0x8] ;  /* 0x0000082632087981 */ /* 0x000f68000c1e1b00 */
[----:B-1----:R-:W2:Y:S04]  /*1120*/  LDG.E.64 R12, desc[UR38][R48.64] ;  /* 0x00000026300c7981 */ /* 0x002ea8000c1e1b00 */
[----:B----4-:R-:W2:Y:S04]  /*1130*/  LDG.E.64 R14, desc[UR38][R52.64] ;  /* 0x00000026340e7981 */ /* 0x010ea8000c1e1b00 */
[----:B0-----:R-:W5:Y:S01]  /*1140*/  LDG.E.64 R4, desc[UR38][R52.64+0x8] ;  /* 0x0000082634047981 */ /* 0x001f62000c1e1b00 */
[----:B------:R-:W-:Y:S01]  /*1150*/  IMAD.MOV.U32 R20, RZ, RZ, 0x1 ;  /* 0x00000001ff147424 */ /* 0x000fe200078e00ff */
[----:B---3--:R-:W0:Y:S05]  /*1160*/  MUFU.RCP64H R21, R7 ;  /* 0x0000000700157308 */ /* 0x008e2a0000001800 */
[----:B0-----:R-:W-:-:S08]  /*1170*/  DFMA R46, -R6, R20, 1 ;  /* 0x3ff00000062e742b */ /* 0x001fd00000000114 */
[----:B------:R-:W-:-:S08]  /*1180*/  DFMA R46, R46, R46, R46 ;  /* 0x0000002e2e2e722b */ /* 0x000fd0000000002e */
[----:B------:R-:W-:Y:S02]  /*1190*/  DFMA R46, R20, R46, R20 ;  /* 0x0000002e142e722b */ /* 0x000fe40000000014 */
[----:B--2---:R-:W-:-:S06]  /*11a0*/  DFMA R10, -R10, R14, R12 ;  /* 0x0000000e0a0a722b */ /* 0x004fcc000000010c */
[----:B------:R-:W-:Y:S02]  /*11b0*/  DFMA R12, -R6, R46, 1 ;  /* 0x3ff00000060c742b */ /* 0x000fe4000000012e */
[----:B-----5:R-:W-:-:S06]  /*11c0*/  DFMA R8, -R8, R4, R10 ;  /* 0x000000040808722b */ /* 0x020fcc000000010a */
        /* <DEDUP_REMOVED lines=12> */
.L_x_19:
[----:B------:R-:W0:Y:S02]  /*1290*/  LDC.64 R6, c[0x0][0x390] ;  /* 0x0000e400ff067b82 */ /* 0x000e240000000a00 */
[----:B0-----:R2:W-:Y:S02]  /*12a0*/  STG.E.64 desc[UR38][R6.64], R4 ;  /* 0x0000000406007986 */ /* 0x0015e4000c101b26 */
.L_x_16:
[----:B------:R-:W-:Y:S05]  /*12b0*/  BSYNC.RECONVERGENT B0 ;  /* 0x0000000000007941 */ /* 0x000fea0003800200 */
.L_x_11:
[----:B------:R-:W-:Y:S06]  /*12c0*/  BAR.SYNC.DEFER_BLOCKING 0x0 ;  /* 0x0000000000007b1d */ /* 0x000fec0000010000 */
[----:B--2---:R-:W2:Y:S04]  /*12d0*/  LDG.E.64 R6, desc[UR38][R32.64] ;  /* 0x0000002620067981 */ /* 0x004ea8000c1e1b00 */
[----:B------:R-:W2:Y:S04]  /*12e0*/  LDG.E.64 R8, desc[UR38][R36.64] ;  /* 0x0000002624087981 */ /* 0x000ea8000c1e1b00 */
[----:B01----:R-:W3:Y:S01]  /*12f0*/  LDG.E.64 R4, desc[UR38][R40.64] ;  /* 0x0000002628047981 */ /* 0x003ee2000c1e1b00 */
[----:B--2---:R-:W-:-:S08]  /*1300*/  DADD R6, R6, R8 ;  /* 0x0000000006067229 */ /* 0x004fd00000000008 */
[----:B------:R-:W-:-:S08]  /*1310*/  DMUL R6, R6, UR36 ;  /* 0x0000002406067c28 */ /* 0x000fd00008000000 */
[----:B---3--:R-:W-:-:S07]  /*1320*/  DFMA R4, R6, 0.5, R4 ;  /* 0x3fe000000604782b */ /* 0x008fce0000000004 */
        /* <DEDUP_REMOVED lines=10> */
[----:B------:R-:W-:Y:S02]  /*13d0*/  BSSY.RECONVERGENT B6, `(.L_x_20) ;  /* 0x0000010000067945 */ /* 0x000fe40003800200 */
[----:B--2---:R0:W-:Y:S01]  /*13e0*/  STG.E.64 desc[UR38][R36.64], R10 ;  /* 0x0000000a24007986 */ /* 0x0041e2000c101b26 */
[----:B------:R-:W-:Y:S09]  /*13f0*/  BAR.SYNC.DEFER_BLOCKING 0x0 ;  /* 0x0000000000007b1d */ /* 0x000ff20000010000 */
        /* <DEDUP_REMOVED lines=13> */
.L_x_21:
[----:B------:R-:W-:Y:S05]  /*14d0*/  BSYNC.RECONVERGENT B6 ;  /* 0x0000000000067941 */ /* 0x000fea0003800200 */
.L_x_20:
[----:B------:R-:W-:-:S09]  /*14e0*/  UISETP.NE.AND UP0, UPT, UR42, URZ, UPT ;  /* 0x000000ff2a00728c */ /* 0x000fd2000bf05270 */
[----:B------:R-:W-:Y:S05]  /*14f0*/  BRA.U UP0, `(.L_x_22) ;  /* 0xffffffed00707547 */ /* 0x000fea000b83ffff */
[----:B------:R-:W-:Y:S05]  /*1500*/  EXIT ;  /* 0x000000000000794d */ /* 0x000fea0003800000 */
        .weak           $__internal_0_$__cuda_sm20_div_rn_f64_full
        .type           $__internal_0_$__cuda_sm20_div_rn_f64_full,@function
        .size           $__internal_0_$__cuda_sm20_div_rn_f64_full,(.L_x_31 - $__internal_0_$__cuda_sm20_div_rn_f64_full)
$__internal_0_$__cuda_sm20_div_rn_f64_full:
[C---:B------:R-:W-:Y:S01]  /*1510*/  FSETP.GEU.AND P0, PT, |R7|.reuse, 1.469367938527859385e-39, PT ;  /* 0x001000000700780b */ /* 0x040fe20003f0e200 */
[----:B------:R-:W-:Y:S01]  /*1520*/  IMAD.MOV.U32 R12, RZ, RZ, 0x1 ;  /* 0x00000001ff0c7424 */ /* 0x000fe200078e00ff */
[----:B------:R-:W-:Y:S01]  /*1530*/  LOP3.LUT R4, R7, 0x800fffff, RZ, 0xc0, !PT ;  /* 0x800fffff07047812 */ /* 0x000fe200078ec0ff */
[----:B------:R-:W-:Y:S01]  /*1540*/  IMAD.MOV.U32 R46, RZ, RZ, 0x1ca00000 ;  /* 0x1ca00000ff2e7424 */ /* 0x000fe200078e00ff */
[C---:B------:R-:W-:Y:S01]  /*1550*/  FSETP.GEU.AND P2, PT, |R9|.reuse, 1.469367938527859385e-39, PT ;  /* 0x001000000900780b */ /* 0x040fe20003f4e200 */
[----:B------:R-:W-:Y:S01]  /*1560*/  BSSY.RECONVERGENT B2, `(.L_x_23) ;  /* 0x0000052000027945 */ /* 0x000fe20003800200 */
[----:B------:R-:W-:Y:S01]  /*1570*/  LOP3.LUT R5, R4, 0x3ff00000, RZ, 0xfc, !PT ;  /* 0x3ff0000004057812 */ /* 0x000fe200078efcff */
[----:B------:R-:W-:Y:S01]  /*1580*/  IMAD.MOV.U32 R4, RZ, RZ, R6 ;  /* 0x000000ffff047224 */ /* 0x000fe200078e0006 */
[----:B------:R-:W-:Y:S02]  /*1590*/  LOP3.LUT R3, R9, 0x7ff00000, RZ, 0xc0, !PT ;  /* 0x7ff0000009037812 */ /* 0x000fe400078ec0ff */
[----:B------:R-:W-:-:S03]  /*15a0*/  LOP3.LUT R48, R7, 0x7ff00000, RZ, 0xc0, !PT ;  /* 0x7ff0000007307812 */ /* 0x000fc600078ec0ff */
[----:B------:R-:W-:Y:S01]  /*15b0*/  @!P0 DMUL R4, R6, 8.98846567431157953865e+307 ;  /* 0x7fe0000006048828 */ /* 0x000fe20000000000 */
[----:B------:R-:W-:Y:S01]  /*15c0*/  ISETP.GE.U32.AND P1, PT, R3, R48, PT ;  /* 0x000000300300720c */ /* 0x000fe20003f26070 */
[----:B------:R-:W-:Y:S02]  /*15d0*/  IMAD.MOV.U32 R47, RZ, RZ, R3 ;  /* 0x000000ffff2f7224 */ /* 0x000fe400078e0003 */
[----:B------:R-:W-:Y:S02]  /*15e0*/  @!P2 LOP3.LUT R14, R7, 0x7ff00000, RZ, 0xc0, !PT ;  /* 0x7ff00000070ea812 */ /* 0x000fe400078ec0ff */
[----:B------:R-:W0:Y:S02]  /*15f0*/  MUFU.RCP64H R13, R5 ;  /* 0x00000005000d7308 */ /* 0x000e240000001800 */
[----:B------:R-:W-:Y:S01]  /*1600*/  @!P2 ISETP.GE.U32.AND P3, PT, R3, R14, PT ;  /* 0x0000000e0300a20c */ /* 0x000fe20003f66070 */
[----:B------:R-:W-:Y:S01]  /*1610*/  @!P2 IMAD.MOV.U32 R14, RZ, RZ, RZ ;  /* 0x000000ffff0ea224 */ /* 0x000fe200078e00ff */
[----:B------:R-:W-:-:S02]  /*1620*/  @!P0 LOP3.LUT R48, R5, 0x7ff00000, RZ, 0xc0, !PT ;  /* 0x7ff0000005308812 */ /* 0x000fc400078ec0ff */
[----:B------:R-:W-:-:S03]  /*1630*/  @!P2 SEL R15, R46, 0x63400000, !P3 ;  /* 0x634000002e0fa807 */ /* 0x000fc60005800000 */
[----:B------:R-:W-:Y:S01]  /*1640*/  VIADD R49, R48, 0xffffffff ;  /* 0xffffffff30317836 */ /* 0x000fe20000000000 */
[----:B------:R-:W-:-:S04]  /*1650*/  @!P2 LOP3.LUT R15, R15, 0x80000000, R9, 0xf8, !PT ;  /* 0x800000000f0fa812 */ /* 0x000fc800078ef809 */
[----:B------:R-:W-:Y:S01]  /*1660*/  @!P2 LOP3.LUT R15, R15, 0x100000, RZ, 0xfc, !PT ;  /* 0x001000000f0fa812 */ /* 0x000fe200078efcff */
[----:B0-----:R-:W-:-:S08]  /*1670*/  DFMA R10, R12, -R4, 1 ;  /* 0x3ff000000c0a742b */ /* 0x001fd00000000804 */
[----:B------:R-:W-:-:S08]  /*1680*/  DFMA R10, R10, R10, R10 ;  /* 0x0000000a0a0a722b */ /* 0x000fd0000000000a */
[----:B------:R-:W-:Y:S01]  /*1690*/  DFMA R12, R12, R10, R12 ;  /* 0x0000000a0c0c722b */ /* 0x000fe2000000000c */
[----:B------:R-:W-:Y:S01]  /*16a0*/  SEL R11, R46, 0x63400000, !P1 ;  /* 0x634000002e0b7807 */ /* 0x000fe20004800000 */
[----:B------:R-:W-:-:S03]  /*16b0*/  IMAD.MOV.U32 R10, RZ, RZ, R8 ;  /* 0x000000ffff0a7224 */ /* 0x000fc600078e0008 */
[----:B------:R-:W-:-:S03]  /*16c0*/  LOP3.LUT R11, R11, 0x800fffff, R9, 0xf8, !PT ;  /* 0x800fffff0b0b7812 */ /* 0x000fc600078ef809 */
[----:B------:R-:W-:-:S03]  /*16d0*/  DFMA R20, R12, -R4, 1 ;  /* 0x3ff000000c14742b */ /* 0x000fc60000000804 */
[----:B------:R-:W-:-:S05]  /*16e0*/  @!P2 DFMA R10, R10, 2, -R14 ;  /* 0x400000000a0aa82b */ /* 0x000fca000000080e */
[----:B------:R-:W-:-:S05]  /*16f0*/  DFMA R20, R12, R20, R12 ;  /* 0x000000140c14722b */ /* 0x000fca000000000c */
[----:B------:R-:W-:-:S03]  /*1700*/  @!P2 LOP3.LUT R47, R11, 0x7ff00000, RZ, 0xc0, !PT ;  /* 0x7ff000000b2fa812 */ /* 0x000fc600078ec0ff */
[----:B------:R-:W-:Y:S02]  /*1710*/  DMUL R12, R20, R10 ;  /* 0x0000000a140c7228 */ /* 0x000fe40000000000 */
[----:B------:R-:W-:-:S05]  /*1720*/  VIADD R14, R47, 0xffffffff ;  /* 0xffffffff2f0e7836 */ /* 0x000fca0000000000 */
[----:B------:R-:W-:Y:S01]  /*1730*/  ISETP.GT.U32.AND P0, PT, R14, 0x7feffffe, PT ;  /* 0x7feffffe0e00780c */ /* 0x000fe20003f04070 */
[----:B------:R-:W-:-:S03]  /*1740*/  DFMA R14, R12, -R4, R10 ;  /* 0x800000040c0e722b */ /* 0x000fc6000000000a */
[----:B------:R-:W-:-:S05]  /*1750*/  ISETP.GT.U32.OR P0, PT, R49, 0x7feffffe, P0 ;  /* 0x7feffffe3100780c */ /* 0x000fca0000704470 */
[----:B------:R-:W-:-:S08]  /*1760*/  DFMA R12, R20, R14, R12 ;  /* 0x0000000e140c722b */ /* 0x000fd0000000000c */
[----:B------:R-:W-:Y:S05]  /*1770*/  @P0 BRA `(.L_x_24) ;  /* 0x00000000006c0947 */ /* 0x000fea0003800000 */
[----:B------:R-:W-:-:S04]  /*1780*/  LOP3.LUT R14, R7, 0x7ff00000, RZ, 0xc0, !PT ;  /* 0x7ff00000070e7812 */ /* 0x000fc800078ec0ff */
[CC--:B------:R-:W-:Y:S02]  /*1790*/  VIADDMNMX R8, R3.reuse, -R14.reuse, 0xb9600000, !PT ;  /* 0xb960000003087446 */ /* 0x0c0fe4000780090e */
[----:B------:R-:W-:Y:S02]  /*17a0*/  ISETP.GE.U32.AND P0, PT, R3, R14, PT ;  /* 0x0000000e0300720c */ /* 0x000fe40003f06070 */
[----:B------:R-:W-:Y:S01]  /*17b0*/  VIMNMX R3, PT, PT, R8, 0x46a00000, PT ;  /* 0x46a0000008037848 */ /* 0x000fe20003fe0100 */
[----:B------:R-:W-:Y:S01]  /*17c0*/  IMAD.MOV.U32 R8, RZ, RZ, RZ ;  /* 0x000000ffff087224 */ /* 0x000fe200078e00ff */
[----:B------:R-:W-:-:S05]  /*17d0*/  SEL R46, R46, 0x63400000, !P0 ;  /* 0x634000002e2e7807 */ /* 0x000fca0004000000 */
[----:B------:R-:W-:-:S04]  /*17e0*/  IMAD.IADD R3, R3, 0x1, -R46 ;  /* 0x0000000103037824 */ /* 0x000fc800078e0a2e */
[----:B------:R-:W-:-:S06]  /*17f0*/  VIADD R9, R3, 0x7fe00000 ;  /* 0x7fe0000003097836 */ /* 0x000fcc0000000000 */
[----:B------:R-:W-:-:S10]  /*1800*/  DMUL R14, R12, R8 ;  /* 0x000000080c0e7228 */ /* 0x000fd40000000000 */
[----:B------:R-:W-:-:S13]  /*1810*/  FSETP.GTU.AND P0, PT, |R15|, 1.469367938527859385e-39, PT ;  /* 0x001000000f00780b */ /* 0x000fda0003f0c200 */
[----:B------:R-:W-:Y:S05]  /*1820*/  @P0 BRA `(.L_x_25) ;  /* 0x0000000000940947 */ /* 0x000fea0003800000 */
[----:B------:R-:W-:Y:S01]  /*1830*/  DFMA R4, R12, -R4, R10 ;  /* 0x800000040c04722b */ /* 0x000fe2000000000a */
[----:B------:R-:W-:-:S09]  /*1840*/  IMAD.MOV.U32 R8, RZ, RZ, RZ ;  /* 0x000000ffff087224 */ /* 0x000fd200078e00ff */
[C---:B------:R-:W-:Y:S02]  /*1850*/  FSETP.NEU.AND P0, PT, R5.reuse, RZ, PT ;  /* 0x000000ff0500720b */ /* 0x040fe40003f0d000 */
[----:B------:R-:W-:-:S04]  /*1860*/  LOP3.LUT R7, R5, 0x80000000, R7, 0x48, !PT ;  /* 0x8000000005077812 */ /* 0x000fc800078e4807 */
[----:B------:R-:W-:-:S07]  /*1870*/  LOP3.LUT R9, R7, R9, RZ, 0xfc, !PT ;  /* 0x0000000907097212 */ /* 0x000fce00078efcff */
[----:B------:R-:W-:Y:S05]  /*1880*/  @!P0 BRA `(.L_x_25) ;  /* 0x00000000007c8947 */ /* 0x000fea0003800000 */
[----:B------:R-:W-:Y:S01]  /*1890*/  IMAD.MOV R5, RZ, RZ, -R3 ;  /* 0x000000ffff057224 */ /* 0x000fe200078e0a03 */
[----:B------:R-:W-:Y:S01]  /*18a0*/  DMUL.RP R8, R12, R8 ;  /* 0x000000080c087228 */ /* 0x000fe20000008000 */
[----:B------:R-:W-:Y:S01]  /*18b0*/  IMAD.MOV.U32 R4, RZ, RZ, RZ ;  /* 0x000000ffff047224 */ /* 0x000fe200078e00ff */
[----:B------:R-:W-:-:S05]  /*18c0*/  IADD3 R3, PT, PT, -R3, -0x43300000, RZ ;  /* 0xbcd0000003037810 */ /* 0x000fca0007ffe1ff */
[----:B------:R-:W-:-:S03]  /*18d0*/  DFMA R4, R14, -R4, R12 ;  /* 0x800000040e04722b */ /* 0x000fc6000000000c */
[----:B------:R-:W-:-:S07]  /*18e0*/  LOP3.LUT R7, R9, R7, RZ, 0x3c, !PT ;  /* 0x0000000709077212 */ /* 0x000fce00078e3cff */
[----:B------:R-:W-:-:S04]  /*18f0*/  FSETP.NEU.AND P0, PT, |R5|, R3, PT ;  /* 0x000000030500720b */ /* 0x000fc80003f0d200 */
[----:B------:R-:W-:Y:S02]  /*1900*/  FSEL R14, R8, R14, !P0 ;  /* 0x0000000e080e7208 */ /* 0x000fe40004000000 */
[----:B------:R-:W-:Y:S01]  /*1910*/  FSEL R15, R7, R15, !P0 ;  /* 0x0000000f070f7208 */ /* 0x000fe20004000000 */
[----:B------:R-:W-:Y:S06]  /*1920*/  BRA `(.L_x_25) ;  /* 0x0000000000547947 */ /* 0x000fec0003800000 */
.L_x_24:
[----:B------:R-:W-:-:S14]  /*1930*/  DSETP.NAN.AND P0, PT, R8, R8, PT ;  /* 0x000000080800722a */ /* 0x000fdc0003f08000 */
[----:B------:R-:W-:Y:S05]  /*1940*/  @P0 BRA `(.L_x_26) ;  /* 0x0000000000440947 */ /* 0x000fea0003800000 */
[----:B------:R-:W-:-:S14]  /*1950*/  DSETP.NAN.AND P0, PT, R6, R6, PT ;  /* 0x000000060600722a */ /* 0x000fdc0003f08000 */
[----:B------:R-:W-:Y:S05]  /*1960*/  @P0 BRA `(.L_x_27) ;  /* 0x0000000000300947 */ /* 0x000fea0003800000 */
[----:B------:R-:W-:Y:S01]  /*1970*/  ISETP.NE.AND P0, PT, R47, R48, PT ;  /* 0x000000302f00720c */ /* 0x000fe20003f05270 */
[----:B------:R-:W-:Y:S02]  /*1980*/  IMAD.MOV.U32 R14, RZ, RZ, 0x0 ;  /* 0x00000000ff0e7424 */ /* 0x000fe400078e00ff */
[----:B------:R-:W-:-:S10]  /*1990*/  IMAD.MOV.U32 R15, RZ, RZ, -0x80000 ;  /* 0xfff80000ff0f7424 */ /* 0x000fd400078e00ff */
[----:B------:R-:W-:Y:S05]  /*19a0*/  @!P0 BRA `(.L_x_25) ;  /* 0x0000000000348947 */ /* 0x000fea0003800000 */
[----:B------:R-:W-:Y:S02]  /*19b0*/  ISETP.NE.AND P0, PT, R47, 0x7ff00000, PT ;  /* 0x7ff000002f00780c */ /* 0x000fe40003f05270 */
[----:B------:R-:W-:Y:S02]  /*19c0*/  LOP3.LUT R15, R9, 0x80000000, R7, 0x48, !PT ;  /* 0x80000000090f7812 */ /* 0x000fe400078e4807 */
[----:B------:R-:W-:-:S13]  /*19d0*/  ISETP.EQ.OR P0, PT, R48, RZ, !P0 ;  /* 0x000000ff3000720c */ /* 0x000fda0004702670 */
[----:B------:R-:W-:Y:S01]  /*19e0*/  @P0 LOP3.LUT R3, R15, 0x7ff00000, RZ, 0xfc, !PT ;  /* 0x7ff000000f030812 */ /* 0x000fe200078efcff */
[----:B------:R-:W-:Y:S02]  /*19f0*/  @!P0 IMAD.MOV.U32 R14, RZ, RZ, RZ ;  /* 0x000000ffff0e8224 */ /* 0x000fe400078e00ff */
[----:B------:R-:W-:Y:S02]  /*1a00*/  @P0 IMAD.MOV.U32 R14, RZ, RZ, RZ ;  /* 0x000000ffff0e0224 */ /* 0x000fe400078e00ff */
[----:B------:R-:W-:Y:S01]  /*1a10*/  @P0 IMAD.MOV.U32 R15, RZ, RZ, R3 ;  /* 0x000000ffff0f0224 */ /* 0x000fe200078e0003 */
[----:B------:R-:W-:Y:S06]  /*1a20*/  BRA `(.L_x_25) ;  /* 0x0000000000147947 */ /* 0x000fec0003800000 */
.L_x_27:
[----:B------:R-:W-:Y:S01]  /*1a30*/  LOP3.LUT R15, R7, 0x80000, RZ, 0xfc, !PT ;  /* 0x00080000070f7812 */ /* 0x000fe200078efcff */
[----:B------:R-:W-:Y:S01]  /*1a40*/  IMAD.MOV.U32 R14, RZ, RZ, R6 ;  /* 0x000000ffff0e7224 */ /* 0x000fe200078e0006 */
[----:B------:R-:W-:Y:S06]  /*1a50*/  BRA `(.L_x_25) ;  /* 0x0000000000087947 */ /* 0x000fec0003800000 */
.L_x_26:
[----:B------:R-:W-:Y:S01]  /*1a60*/  LOP3.LUT R15, R9, 0x80000, RZ, 0xfc, !PT ;  /* 0x00080000090f7812 */ /* 0x000fe200078efcff */
[----:B------:R-:W-:-:S07]  /*1a70*/  IMAD.MOV.U32 R14, RZ, RZ, R8 ;  /* 0x000000ffff0e7224 */ /* 0x000fce00078e0008 */
.L_x_25:
[----:B------:R-:W-:Y:S05]  /*1a80*/  BSYNC.RECONVERGENT B2 ;  /* 0x0000000000027941 */ /* 0x000fea0003800200 */
.L_x_23:
[----:B------:R-:W-:Y:S02]  /*1a90*/  IMAD.MOV.U32 R4, RZ, RZ, R0 ;  /* 0x000000ffff047224 */ /* 0x000fe400078e0000 */
[----:B------:R-:W-:-:S04]  /*1aa0*/  IMAD.MOV.U32 R5, RZ, RZ, 0x0 ;  /* 0x00000000ff057424 */ /* 0x000fc800078e00ff */
[----:B------:R-:W-:Y:S05]  /*1ab0*/  RET.REL.NODEC R4 `(_Z5helloPdS_S_S_S_S_S_S_S_id) ;  /* 0xffffffe404507950 */ /* 0x000fea0003c3ffff */
.L_x_28:
[----:B------:R-:W-:-:S00]  /*1ac0*/  BRA `(.L_x_28) ;  /* 0xfffffffc00fc7947 */ /* 0x000fc0000383ffff */
[----:B------:R-:W-:-:S00]  /*1ad0*/  NOP ;  /* 0x0000000000007918 */ /* 0x000fc00000000000 */
        /* <DEDUP_REMOVED lines=10> */
.L_x_31:


//--------------------- .text._Z3addiiPi          --------------------------
	.section	.text._Z3addiiPi,"ax",@progbits
	.align	128
        .global         _Z3addiiPi
        .type           _Z3addiiPi,@function
        .size           _Z3addiiPi,(.L_x_33 - _Z3addiiPi)
        .other          _Z3addiiPi,@"STO_CUDA_ENTRY STV_DEFAULT"
_Z3addiiPi:
.text._Z3addiiPi:
[----:B------:R-:W0:Y:S08]  /*0000*/  LDC R1, c[0x0][0x37c] ;  /* 0x0000df00ff017b82 */ /* 0x000e300000000800 */
[----:B------:R-:W1:Y:S01]  /*0010*/  LDC.64 R4, c[0x0][0x380] ;  /* 0x0000e000ff047b82 */ /* 0x000e620000000a00 */
[----:B------:R-:W2:Y:S01]  /*0020*/  LDCU.64 UR4, c[0x0][0x358] ;  /* 0x00006b00ff0477ac */ /* 0x000ea20008000a00 */
[----:B------:R-:W-:-:S02]  /*0030*/  MOV R8, 0x0 ;  /* 0x0000000000087802 */ /* 0x000fc40000000f00 */
[----:B------:R-:W-:Y:S01]  /*0040*/  CS2R R6, SRZ ;  /* 0x0000000000067805 */ /* 0x000fe2000001ff00 */
[----:B------:R-:W3:Y:S03]  /*0050*/  LDCU.64 UR6, c[0x4][0x8] ;  /* 0x01000100ff0677ac */ /* 0x000ee60008000a00 */
[----:B------:R-:W2:Y:S08]  /*0060*/  LDC.64 R2, c[0x0][0x388] ;  /* 0x0000e200ff027b82 */ /* 0x000eb00000000a00 */
[----:B------:R-:W4:Y:S01]  /*0070*/  LDC.64 R8, c[0x4][R8] ;  /* 0x0100000008087b82 */ /* 0x000f220000000a00 */
[----:B-1----:R-:W-:-:S02]  /*0080*/  IMAD.IADD R0, R5, 0x1, R4 ;  /* 0x0000000105007824 */ /* 0x002fc400078e0204 */
[----:B---3--:R-:W-:Y:S02]  /*0090*/  IMAD.U32 R4, RZ, RZ, UR6 ;  /* 0x00000006ff047e24 */ /* 0x008fe4000f8e00ff */
[----:B------:R-:W-:Y:S01]  /*00a0*/  IMAD.U32 R5, RZ, RZ, UR7 ;  /* 0x00000007ff057e24 */ /* 0x000fe2000f8e00ff */
[----:B0-2---:R1:W-:Y:S06]  /*00b0*/  STG.E desc[UR4][R2.64], R0 ;  /* 0x0000000002007986 */ /* 0x0053ec000c101904 */
[----:B------:R-:W-:-:S07]  /*00c0*/  LEPC R20, `(.L_x_29) ;  /* 0x000000001014794e */ /* 0x000fce0000000000 */
[----:B-1--4-:R-:W-:Y:S05]  /*00d0*/  CALL.ABS.NOINC R8 ;  /* 0x0000000008007343 */ /* 0x012fea0003c00000 */
.L_x_29:
[----:B------:R-:W-:Y:S05]  /*00e0*/  EXIT ;  /* 0x000000000000794d */ /* 0x000fea0003800000 */
.L_x_30:
        /* <DEDUP_REMOVED lines=9> */
.L_x_33:


//--------------------- .nv.global.init           --------------------------
	.section	.nv.global.init,"aw",@progbits
.nv.global.init:
	.type		$str,@object
	.size		$str,($str$1 - $str)
$str:
        /*0000*/ 	.byte	0x73, 0x73, 0x0a, 0x00
	.type		$str$1,@object
	.size		$str$1,(.L_1 - $str$1)
$str$1:
        /*0004*/ 	.byte	0x25, 0x66, 0x0a, 0x00
.L_1:


//--------------------- .nv.shared.reserved.0     --------------------------
	.section	.nv.shared.reserved.0,"aw",@nobits
	.weak		__nv_reservedSMEM_offset_0_alias
	.size		__nv_reservedSMEM_offset_0_alias, 0, 64
	.other		__nv_reservedSMEM_offset_0_alias,@"STO_CUDA_RESERVED_SHARED STV_DEFAULT"
__nv_reservedSMEM_offset_0_alias:
	.zero		0
	.zero		64


//--------------------- .nv.constant0._Z5helloPdS_S_S_S_S_S_S_S_id --------------------------
	.section	.nv.constant0._Z5helloPdS_S_S_S_S_S_S_S_id,"a",@progbits
	.sectionflags	@""
	.align	4
.nv.constant0._Z5helloPdS_S_S_S_S_S_S_S_id:
	.zero		984


//--------------------- .nv.constant0._Z3addiiPi  --------------------------
	.section	.nv.constant0._Z3addiiPi,"a",@progbits
	.sectionflags	@""
	.align	4
.nv.constant0._Z3addiiPi:
	.zero		912


//--------------------- SYMBOLS --------------------------

	.type		.nv.reservedSmem.offset0,@object
	.size		.nv.reservedSmem.offset0,0x4
	.type		vprintf,@function
